	.headerflags	@"EF_CUDA_TEXMODE_UNIFIED EF_CUDA_64BIT_ADDRESS EF_CUDA_ACCELERATORS EF_CUDA_SM90 EF_CUDA_VIRTUAL_SM(EF_CUDA_SM90)"
	.elftype	@"ET_EXEC"


//--------------------- .nv.info                  --------------------------
	.section	.nv.info,"",@"SHT_CUDA_INFO"
	.align	4


	//----- nvinfo : EIATTR_REGCOUNT
	.align		4
        /*0000*/ 	.byte	0x04, 0x2f
        /*0002*/ 	.short	(.L_1 - .L_0)
	.align		4
.L_0:
        /*0004*/ 	.word	index@(triton_mm)
        /*0008*/ 	.word	0x00000071


	//----- nvinfo : EIATTR_MIN_STACK_SIZE
	.align		4
.L_1:
        /*000c*/ 	.byte	0x04, 0x12
        /*000e*/ 	.short	(.L_3 - .L_2)
	.align		4
.L_2:
        /*0010*/ 	.word	index@(triton_mm)
        /*0014*/ 	.word	0x00000000


	//----- nvinfo : EIATTR_FRAME_SIZE
	.align		4
.L_3:
        /*0018*/ 	.byte	0x04, 0x11
        /*001a*/ 	.short	(.L_5 - .L_4)
	.align		4
.L_4:
        /*001c*/ 	.word	index@(triton_mm)
        /*0020*/ 	.word	0x00000000


	//----- nvinfo : EIATTR_MIN_STACK_SIZE
	.align		4
.L_5:
        /*0024*/ 	.byte	0x04, 0x12
        /*0026*/ 	.short	(.L_7 - .L_6)
	.align		4
.L_6:
        /*0028*/ 	.word	index@(triton_mm)
        /*002c*/ 	.word	0x00000000
.L_7:


//--------------------- .nv.info.triton_mm        --------------------------
	.section	.nv.info.triton_mm,"",@"SHT_CUDA_INFO"
	.sectionflags	@""
	.align	4


	//----- nvinfo : EIATTR_CUDA_API_VERSION
	.align		4
        /*0000*/ 	.byte	0x04, 0x37
        /*0002*/ 	.short	(.L_9 - .L_8)
.L_8:
        /*0004*/ 	.word	0x0000007c


	//----- nvinfo : EIATTR_KPARAM_INFO
	.align		4
.L_9:
        /*0008*/ 	.byte	0x04, 0x17
        /*000a*/ 	.short	(.L_11 - .L_10)
.L_10:
        /*000c*/ 	.word	0x00000000
        /*0010*/ 	.short	0x0004
        /*0012*/ 	.short	0x0020
        /*0014*/ 	.byte	0x00, 0xf0, 0x11, 0x00


	//----- nvinfo : EIATTR_KPARAM_INFO
	.align		4
.L_11:
        /*0018*/ 	.byte	0x04, 0x17
        /*001a*/ 	.short	(.L_13 - .L_12)
.L_12:
        /*001c*/ 	.word	0x00000000
        /*0020*/ 	.short	0x0003
        /*0022*/ 	.short	0x0018
        /*0024*/ 	.byte	0x00, 0xf0, 0x21, 0x00


	//----- nvinfo : EIATTR_KPARAM_INFO
	.align		4
.L_13:
        /*0028*/ 	.byte	0x04, 0x17
        /*002a*/ 	.short	(.L_15 - .L_14)
.L_14:
        /*002c*/ 	.word	0x00000000
        /*0030*/ 	.short	0x0002
        /*0032*/ 	.short	0x0010
        /*0034*/ 	.byte	0x00, 0xf0, 0x21, 0x00


	//----- nvinfo : EIATTR_KPARAM_INFO
	.align		4
.L_15:
        /*0038*/ 	.byte	0x04, 0x17
        /*003a*/ 	.short	(.L_17 - .L_16)
.L_16:
        /*003c*/ 	.word	0x00000000
        /*0040*/ 	.short	0x0001
        /*0042*/ 	.short	0x0008
        /*0044*/ 	.byte	0x00, 0xf0, 0x21, 0x00


	//----- nvinfo : EIATTR_KPARAM_INFO
	.align		4
.L_17:
        /*0048*/ 	.byte	0x04, 0x17
        /*004a*/ 	.short	(.L_19 - .L_18)
.L_18:
        /*004c*/ 	.word	0x00000000
        /*0050*/ 	.short	0x0000
        /*0052*/ 	.short	0x0000
        /*0054*/ 	.byte	0x00, 0xf0, 0x21, 0x00


	//----- nvinfo : EIATTR_SPARSE_MMA_MASK
	.align		4
.L_19:
        /*0058*/ 	.byte	0x03, 0x50
        /*005a*/ 	.short	0x0000


	//----- nvinfo : EIATTR_MAXREG_COUNT
	.align		4
        /*005c*/ 	.byte	0x03, 0x1b
        /*005e*/ 	.short	0x00ff


	//----- nvinfo : EIATTR_COOP_GROUP_MASK_REGIDS
	.align		4
        /*0060*/ 	.byte	0x04, 0x29
        /*0062*/ 	.short	(.L_21 - .L_20)


	//   ....[0]....
.L_20:
        /*0064*/ 	.word	0xffffffff


	//----- nvinfo : EIATTR_COOP_GROUP_INSTR_OFFSETS
	.align		4
.L_21:
        /*0068*/ 	.byte	0x04, 0x28
        /*006a*/ 	.short	(.L_23 - .L_22)


	//   ....[0]....
.L_22:
        /*006c*/ 	.word	0x000011f0


	//----- nvinfo : EIATTR_EXIT_INSTR_OFFSETS
	.align		4
.L_23:
        /*0070*/ 	.byte	0x04, 0x1c
        /*0072*/ 	.short	(.L_25 - .L_24)


	//   ....[0]....
.L_24:
        /*0074*/ 	.word	0x00000050


	//   ....[1]....
        /*0078*/ 	.word	0x00002bf0


	//   ....[2]....
        /*007c*/ 	.word	0x00002c10


	//----- nvinfo : EIATTR_MAX_THREADS
	.align		4
.L_25:
        /*0080*/ 	.byte	0x04, 0x05
        /*0082*/ 	.short	(.L_27 - .L_26)
.L_26:
        /*0084*/ 	.word	0x00000100
        /*0088*/ 	.word	0x00000001
        /*008c*/ 	.word	0x00000001


	//----- nvinfo : EIATTR_CBANK_PARAM_SIZE
	.align		4
.L_27:
        /*0090*/ 	.byte	0x03, 0x19
        /*0092*/ 	.short	0x0024


	//----- nvinfo : EIATTR_PARAM_CBANK
	.align		4
        /*0094*/ 	.byte	0x04, 0x0a
        /*0096*/ 	.short	(.L_29 - .L_28)
	.align		4
.L_28:
        /*0098*/ 	.word	index@(.nv.constant0.triton_mm)
        /*009c*/ 	.short	0x0210
        /*009e*/ 	.short	0x0024


	//----- nvinfo : EIATTR_SW_WAR
	.align		4
.L_29:
        /*00a0*/ 	.byte	0x04, 0x36
        /*00a2*/ 	.short	(.L_31 - .L_30)
.L_30:
        /*00a4*/ 	.word	0x00000008
.L_31:


//--------------------- .nv.callgraph             --------------------------
	.section	.nv.callgraph,"",@"SHT_CUDA_CALLGRAPH"
	.align	4
	.sectionentsize	8
	.align		4
        /*0000*/ 	.word	0x00000000
	.align		4
        /*0004*/ 	.word	0xffffffff
	.align		4
        /*0008*/ 	.word	0x00000000
	.align		4
        /*000c*/ 	.word	0xfffffffe
	.align		4
        /*0010*/ 	.word	0x00000000
	.align		4
        /*0014*/ 	.word	0xfffffffd
	.align		4
        /*0018*/ 	.word	0x00000000
	.align		4
        /*001c*/ 	.word	0xfffffffc


//--------------------- .text.triton_mm           --------------------------
	.section	.text.triton_mm,"ax",@progbits
	.sectionflags	@"SHF_BARRIERS=1"
	.align	128
        .global         triton_mm
        .type           triton_mm,@function
        .size           triton_mm,(.L_x_2 - triton_mm)
        .other          triton_mm,@"STO_CUDA_ENTRY STV_DEFAULT"
triton_mm:
.text.triton_mm:
[----:B------:R-:W1:Y:S02]  /*0000*/  LDC R1, c[0x0][0x28] ;  /* 0x00000a00ff017b82 */ /* 0x000e640000000800 */
[----:B------:R-:W2:Y:S01]  /*0010*/  LDC R17, c[0x0][0x230] ;  /* 0x00008c00ff117b82 */ /* 0x000ea20000000800 */
[----:B------:R-:W-:-:S04]  /*0020*/  IMAD.MOV.U32 R0, RZ, RZ, 0xc00 ;  /* 0x00000c00ff007424 */ /* 0x000fc800078e00ff */
[----:B--2---:R-:W-:-:S05]  /*0030*/  IMAD R0, R17, R0, 0xc00000 ;  /* 0x00c0000011007424 */ /* 0x004fca00078e0200 */
[----:B------:R-:W-:-:S13]  /*0040*/  ISETP.NE.AND P0, PT, R0, RZ, PT ;  /* 0x000000ff0000720c */ /* 0x000fda0003f05270 */
[----:B------:R-:W-:Y:S05]  /*0050*/  @!P0 EXIT ;  /* 0x000000000000894d */ /* 0x000fea0003800000 */
[----:B------:R-:W2:Y:S01]  /*0060*/  S2R R10, SR_CTAID.X ;  /* 0x00000000000a7919 */ /* 0x000ea20000002500 */
[C---:B------:R-:W-:Y:S01]  /*0070*/  VIADD R0, R17.reuse, 0x107f ;  /* 0x0000107f11007836 */ /* 0x040fe20000000000 */
[----:B------:R-:W3:Y:S01]  /*0080*/  S2UR UR14, SR_CgaCtaId ;  /* 0x00000000000e79c3 */ /* 0x000ee20000008800 */
[----:B------:R-:W-:Y:S01]  /*0090*/  VIADD R17, R17, 0x1000 ;  /* 0x0000100011117836 */ /* 0x000fe20000000000 */
[----:B------:R-:W-:Y:S01]  /*00a0*/  UMOV UR4, 0x400 ;  /* 0x0000040000047882 */ /* 0x000fe20000000000 */
[----:B------:R-:W-:Y:S01]  /*00b0*/  ULDC.64 UR18, c[0x0][0x208] ;  /* 0x0000820000127ab9 */ /* 0x000fe20000000a00 */
[----:B------:R-:W-:Y:S02]  /*00c0*/  SHF.R.S32.HI R3, RZ, 0x1f, R0 ;  /* 0x0000001fff037819 */ /* 0x000fe40000011400 */
[----:B------:R-:W-:Y:S02]  /*00d0*/  CS2R R38, SRZ ;  /* 0x0000000000267805 */ /* 0x000fe4000001ff00 */
[----:B------:R-:W-:-:S02]  /*00e0*/  IABS R21, R17 ;  /* 0x0000001100157213 */ /* 0x000fc40000000000 */
[----:B------:R-:W-:Y:S02]  /*00f0*/  CS2R R40, SRZ ;  /* 0x0000000000287805 */ /* 0x000fe4000001ff00 */
[----:B------:R-:W-:Y:S01]  /*0100*/  LEA.HI R3, R3, R0, RZ, 0x7 ;  /* 0x0000000003037211 */ /* 0x000fe200078f38ff */
[----:B------:R-:W4:Y:S01]  /*0110*/  LDC.64 R32, c[0x0][0x220] ;  /* 0x00008800ff207b82 */ /* 0x000f220000000a00 */
[----:B------:R-:W5:Y:S01]  /*0120*/  I2F.RP R9, R21 ;  /* 0x0000001500097306 */ /* 0x000f620000209400 */
[----:B------:R-:W-:Y:S02]  /*0130*/  CS2R R42, SRZ ;  /* 0x00000000002a7805 */ /* 0x000fe4000001ff00 */
[----:B------:R-:W-:Y:S02]  /*0140*/  CS2R R44, SRZ ;  /* 0x00000000002c7805 */ /* 0x000fe4000001ff00 */
[----:B------:R-:W-:Y:S02]  /*0150*/  CS2R R46, SRZ ;  /* 0x00000000002e7805 */ /* 0x000fe4000001ff00 */
[----:B------:R-:W-:-:S02]  /*0160*/  CS2R R48, SRZ ;  /* 0x0000000000307805 */ /* 0x000fc4000001ff00 */
[----:B------:R-:W-:Y:S02]  /*0170*/  CS2R R50, SRZ ;  /* 0x0000000000327805 */ /* 0x000fe4000001ff00 */
[----:B------:R-:W-:Y:S02]  /*0180*/  CS2R R52, SRZ ;  /* 0x0000000000347805 */ /* 0x000fe4000001ff00 */
[----:B------:R-:W-:Y:S02]  /*0190*/  CS2R R54, SRZ ;  /* 0x0000000000367805 */ /* 0x000fe4000001ff00 */
[----:B------:R-:W-:Y:S02]  /*01a0*/  CS2R R56, SRZ ;  /* 0x0000000000387805 */ /* 0x000fe4000001ff00 */
[----:B------:R-:W-:Y:S02]  /*01b0*/  CS2R R58, SRZ ;  /* 0x00000000003a7805 */ /* 0x000fe4000001ff00 */
[----:B------:R-:W-:-:S02]  /*01c0*/  CS2R R60, SRZ ;  /* 0x00000000003c7805 */ /* 0x000fc4000001ff00 */
[----:B------:R-:W-:Y:S02]  /*01d0*/  CS2R R62, SRZ ;  /* 0x00000000003e7805 */ /* 0x000fe4000001ff00 */
[----:B------:R-:W-:Y:S02]  /*01e0*/  CS2R R64, SRZ ;  /* 0x0000000000407805 */ /* 0x000fe4000001ff00 */
[----:B------:R-:W-:Y:S01]  /*01f0*/  CS2R R66, SRZ ;  /* 0x0000000000427805 */ /* 0x000fe2000001ff00 */
[----:B---3--:R-:W-:Y:S01]  /*0200*/  UPRMT UR14, UR14, 0x654, UR4 ;  /* 0x000006540e0e7896 */ /* 0x008fe20008000004 */
[----:B-----5:R-:W-:Y:S01]  /*0210*/  MUFU.RCP R9, R9 ;  /* 0x0000000900097308 */ /* 0x020fe20000001000 */
[----:B------:R-:W-:Y:S02]  /*0220*/  CS2R R68, SRZ ;  /* 0x0000000000447805 */ /* 0x000fe4000001ff00 */
[----:B------:R-:W-:Y:S02]  /*0230*/  CS2R R70, SRZ ;  /* 0x0000000000467805 */ /* 0x000fe4000001ff00 */
[----:B------:R-:W-:-:S02]  /*0240*/  CS2R R72, SRZ ;  /* 0x0000000000487805 */ /* 0x000fc4000001ff00 */
[----:B------:R-:W-:Y:S01]  /*0250*/  CS2R R74, SRZ ;  /* 0x00000000004a7805 */ /* 0x000fe2000001ff00 */
[C---:B--2---:R-:W-:Y:S01]  /*0260*/  IMAD.HI R2, R10.reuse, 0x2aaaaaab, RZ ;  /* 0x2aaaaaab0a027827 */ /* 0x044fe200078e02ff */
[----:B------:R-:W-:Y:S02]  /*0270*/  IABS R8, R10 ;  /* 0x0000000a00087213 */ /* 0x000fe40000000000 */
[----:B------:R-:W-:Y:S02]  /*0280*/  CS2R R76, SRZ ;  /* 0x00000000004c7805 */ /* 0x000fe4000001ff00 */
[----:B------:R-:W-:Y:S02]  /*0290*/  ISETP.GE.AND P2, PT, R10, RZ, PT ;  /* 0x000000ff0a00720c */ /* 0x000fe40003f46270 */
[----:B------:R-:W-:Y:S02]  /*02a0*/  CS2R R78, SRZ ;  /* 0x00000000004e7805 */ /* 0x000fe4000001ff00 */
[----:B------:R-:W-:-:S02]  /*02b0*/  SHF.R.U32.HI R5, RZ, 0x1f, R2 ;  /* 0x0000001fff057819 */ /* 0x000fc40000011602 */
[----:B------:R-:W-:Y:S02]  /*02c0*/  CS2R R80, SRZ ;  /* 0x0000000000507805 */ /* 0x000fe4000001ff00 */
[----:B------:R-:W-:Y:S02]  /*02d0*/  CS2R R82, SRZ ;  /* 0x0000000000527805 */ /* 0x000fe4000001ff00 */
[----:B------:R-:W-:Y:S02]  /*02e0*/  CS2R R84, SRZ ;  /* 0x0000000000547805 */ /* 0x000fe4000001ff00 */
[----:B------:R-:W-:Y:S02]  /*02f0*/  LEA.HI.SX32 R5, R2, R5, 0x1b ;  /* 0x0000000502057211 */ /* 0x000fe400078fdaff */
[----:B------:R-:W-:Y:S01]  /*0300*/  CS2R R86, SRZ ;  /* 0x0000000000567805 */ /* 0x000fe2000001ff00 */
[----:B------:R-:W-:Y:S01]  /*0310*/  UMOV UR15, 0x3 ;  /* 0x00000003000f7882 */ /* 0x000fe20000000000 */
[----:B------:R-:W-:Y:S01]  /*0320*/  UMOV UR16, 0xffffffff ;  /* 0xffffffff00107882 */ /* 0x000fe20000000000 */
[----:B------:R-:W-:Y:S01]  /*0330*/  UMOV UR4, URZ ;  /* 0x0000003f00047c82 */ /* 0x000fe20008000000 */
[----:B------:R-:W-:Y:S01]  /*0340*/  IMAD.SHL.U32 R4, R5, 0x8, RZ ;  /* 0x0000000805047824 */ /* 0x000fe200078e00ff */
[----:B------:R-:W-:-:S04]  /*0350*/  UMOV UR5, URZ ;  /* 0x0000003f00057c82 */ /* 0x000fc80008000000 */
[----:B------:R-:W-:-:S04]  /*0360*/  LEA.HI.SX32 R3, R3, -R4, 0x19 ;  /* 0x8000000403037211 */ /* 0x000fc800078fcaff */
[----:B------:R-:W-:-:S04]  /*0370*/  VIMNMX R6, R3, 0x8, PT ;  /* 0x0000000803067848 */ /* 0x000fc80003fe0100 */
[----:B------:R-:W-:-:S04]  /*0380*/  IABS R12, R6 ;  /* 0x00000006000c7213 */ /* 0x000fc80000000000 */
[----:B------:R-:W2:Y:S08]  /*0390*/  I2F.RP R0, R12 ;  /* 0x0000000c00007306 */ /* 0x000eb00000209400 */
[----:B--2---:R-:W2:Y:S02]  /*03a0*/  MUFU.RCP R0, R0 ;  /* 0x0000000000007308 */ /* 0x004ea40000001000 */
[----:B--2---:R-:W-:Y:S01]  /*03b0*/  VIADD R2, R0, 0xffffffe ;  /* 0x0ffffffe00027836 */ /* 0x004fe20000000000 */
[----:B------:R-:W-:-:S05]  /*03c0*/  IABS R0, R6 ;  /* 0x0000000600007213 */ /* 0x000fca0000000000 */
[----:B------:R2:W3:Y:S01]  /*03d0*/  F2I.FTZ.U32.TRUNC.NTZ R3, R2 ;  /* 0x0000000200037305 */ /* 0x0004e2000021f000 */
[----:B------:R-:W-:Y:S02]  /*03e0*/  IMAD.MOV R11, RZ, RZ, -R0 ;  /* 0x000000ffff0b7224 */ /* 0x000fe400078e0a00 */
[----:B--2---:R-:W-:Y:S02]  /*03f0*/  IMAD.MOV.U32 R2, RZ, RZ, RZ ;  /* 0x000000ffff027224 */ /* 0x004fe400078e00ff */
[----:B---3--:R-:W-:-:S04]  /*0400*/  IMAD.MOV R7, RZ, RZ, -R3 ;  /* 0x000000ffff077224 */ /* 0x008fc800078e0a03 */
[----:B------:R-:W-:-:S04]  /*0410*/  IMAD R7, R7, R12, RZ ;  /* 0x0000000c07077224 */ /* 0x000fc800078e02ff */
[----:B------:R-:W-:-:S04]  /*0420*/  IMAD.HI.U32 R2, R3, R7, R2 ;  /* 0x0000000703027227 */ /* 0x000fc800078e0002 */
[----:B------:R-:W-:Y:S02]  /*0430*/  IMAD.MOV.U32 R3, RZ, RZ, R8 ;  /* 0x000000ffff037224 */ /* 0x000fe400078e0008 */
[----:B------:R-:W-:Y:S02]  /*0440*/  IMAD R7, R5, -0xc0, R10 ;  /* 0xffffff4005077824 */ /* 0x000fe400078e020a */
[----:B------:R-:W-:-:S03]  /*0450*/  IMAD.HI.U32 R0, R2, R3, RZ ;  /* 0x0000000302007227 */ /* 0x000fc600078e00ff */
[----:B------:R-:W-:Y:S01]  /*0460*/  IABS R8, R7 ;  /* 0x0000000700087213 */ /* 0x000fe20000000000 */
[----:B------:R-:W-:Y:S01]  /*0470*/  IMAD R5, R0, R11, R3 ;  /* 0x0000000b00057224 */ /* 0x000fe200078e0203 */
[----:B------:R-:W-:Y:S01]  /*0480*/  LOP3.LUT R7, R7, R6, RZ, 0x3c, !PT ;  /* 0x0000000607077212 */ /* 0x000fe200078e3cff */
[----:B------:R-:W2:Y:S02]  /*0490*/  S2R R0, SR_TID.X ;  /* 0x0000000000007919 */ /* 0x000ea40000002100 */
[----:B------:R-:W-:Y:S01]  /*04a0*/  IMAD.MOV.U32 R3, RZ, RZ, R8 ;  /* 0x000000ffff037224 */ /* 0x000fe200078e0008 */
[----:B------:R-:W-:Y:S02]  /*04b0*/  ISETP.GT.U32.AND P0, PT, R12, R5, PT ;  /* 0x000000050c00720c */ /* 0x000fe40003f04070 */
[----:B------:R-:W-:Y:S01]  /*04c0*/  ISETP.GE.AND P4, PT, R7, RZ, PT ;  /* 0x000000ff0700720c */ /* 0x000fe20003f86270 */
[----:B------:R-:W-:-:S04]  /*04d0*/  IMAD.HI.U32 R8, R2, R3, RZ ;  /* 0x0000000302087227 */ /* 0x000fc800078e00ff */
[----:B------:R-:W-:Y:S02]  /*04e0*/  IMAD R2, R8, R11, R3 ;  /* 0x0000000b08027224 */ /* 0x000fe400078e0203 */
[----:B------:R-:W-:-:S03]  /*04f0*/  VIADD R3, R9, 0xffffffe ;  /* 0x0ffffffe09037836 */ /* 0x000fc60000000000 */
[C---:B------:R-:W-:Y:S01]  /*0500*/  ISETP.GT.U32.AND P3, PT, R12.reuse, R2, PT ;  /* 0x000000020c00720c */ /* 0x040fe20003f64070 */
[----:B------:R-:W-:Y:S02]  /*0510*/  @!P0 IMAD.IADD R5, R5, 0x1, -R12 ;  /* 0x0000000105058824 */ /* 0x000fe400078e0a0c */
[----:B------:R-:W3:Y:S03]  /*0520*/  F2I.FTZ.U32.TRUNC.NTZ R3, R3 ;  /* 0x0000000300037305 */ /* 0x000ee6000021f000 */
[----:B------:R-:W-:-:S07]  /*0530*/  ISETP.GT.U32.AND P0, PT, R12, R5, PT ;  /* 0x000000050c00720c */ /* 0x000fce0003f04070 */
[----:B------:R-:W-:Y:S02]  /*0540*/  @!P3 IMAD.IADD R2, R2, 0x1, -R12 ;  /* 0x000000010202b824 */ /* 0x000fe400078e0a0c */
[----:B------:R-:W-:Y:S01]  /*0550*/  @!P3 VIADD R8, R8, 0x1 ;  /* 0x000000010808b836 */ /* 0x000fe20000000000 */
[----:B--2---:R-:W-:Y:S02]  /*0560*/  SHF.R.U32.HI R9, RZ, 0x3, R0 ;  /* 0x00000003ff097819 */ /* 0x004fe40000011600 */
[----:B------:R-:W-:Y:S01]  /*0570*/  ISETP.GE.U32.AND P1, PT, R2, R12, PT ;  /* 0x0000000c0200720c */ /* 0x000fe20003f26070 */
[----:B------:R-:W-:Y:S01]  /*0580*/  @!P0 IMAD.IADD R5, R5, 0x1, -R12 ;  /* 0x0000000105058824 */ /* 0x000fe200078e0a0c */
[----:B------:R-:W-:Y:S01]  /*0590*/  ISETP.NE.AND P0, PT, R6, RZ, PT ;  /* 0x000000ff0600720c */ /* 0x000fe20003f05270 */
[----:B---3--:R-:W-:Y:S01]  /*05a0*/  IMAD.MOV R2, RZ, RZ, -R3 ;  /* 0x000000ffff027224 */ /* 0x008fe200078e0a03 */
[----:B------:R-:W-:Y:S01]  /*05b0*/  LOP3.LUT R6, RZ, R6, RZ, 0x33, !PT ;  /* 0x00000006ff067212 */ /* 0x000fe200078e33ff */
[----:B------:R-:W-:Y:S01]  /*05c0*/  @!P2 IMAD.MOV R5, RZ, RZ, -R5 ;  /* 0x000000ffff05a224 */ /* 0x000fe200078e0a05 */
[----:B------:R-:W-:Y:S01]  /*05d0*/  SGXT.U32 R9, R9, 0x5 ;  /* 0x000000050909781a */ /* 0x000fe20000000000 */
[----:B------:R-:W-:Y:S01]  /*05e0*/  IMAD R7, R2, R21, RZ ;  /* 0x0000001502077224 */ /* 0x000fe200078e02ff */
[----:B------:R-:W-:Y:S01]  /*05f0*/  SHF.R.U32.HI R98, RZ, 0x5, R0 ;  /* 0x00000005ff627819 */ /* 0x000fe20000011600 */
[----:B------:R-:W-:Y:S01]  /*0600*/  IMAD.MOV.U32 R2, RZ, RZ, RZ ;  /* 0x000000ffff027224 */ /* 0x000fe200078e00ff */
[----:B------:R-:W-:-:S02]  /*0610*/  SEL R5, R6, R5, !P0 ;  /* 0x0000000506057207 */ /* 0x000fc40004000000 */
[----:B------:R-:W-:Y:S01]  /*0620*/  LOP3.LUT R110, R98, 0x7fffffc, RZ, 0xc0, !PT ;  /* 0x07fffffc626e7812 */ /* 0x000fe200078ec0ff */
[----:B------:R-:W-:Y:S02]  /*0630*/  @P1 VIADD R8, R8, 0x1 ;  /* 0x0000000108081836 */ /* 0x000fe40000000000 */
[----:B------:R-:W-:Y:S01]  /*0640*/  IMAD.HI.U32 R7, R3, R7, R2 ;  /* 0x0000000703077227 */ /* 0x000fe200078e0002 */
[----:B------:R-:W-:-:S03]  /*0650*/  SHF.R.U32.HI R2, RZ, 0x4, R0 ;  /* 0x00000004ff027819 */ /* 0x000fc60000011600 */
[----:B------:R-:W-:Y:S01]  /*0660*/  IMAD.IADD R3, R4, 0x1, R5 ;  /* 0x0000000104037824 */ /* 0x000fe200078e0205 */
[----:B------:R-:W-:Y:S01]  /*0670*/  IABS R5, R17 ;  /* 0x0000001100057213 */ /* 0x000fe20000000000 */
[----:B------:R-:W-:Y:S01]  /*0680*/  @!P4 IMAD.MOV R8, RZ, RZ, -R8 ;  /* 0x000000ffff08c224 */ /* 0x000fe200078e0a08 */
[----:B------:R-:W-:Y:S01]  /*0690*/  SGXT.U32 R2, R2, 0x4 ;  /* 0x000000040202781a */ /* 0x000fe20000000000 */
[----:B------:R-:W-:Y:S02]  /*06a0*/  IMAD.SHL.U32 R3, R3, 0x80, RZ ;  /* 0x0000008003037824 */ /* 0x000fe400078e00ff */
[----:B------:R-:W-:Y:S01]  /*06b0*/  IMAD.MOV R14, RZ, RZ, -R5 ;  /* 0x000000ffff0e7224 */ /* 0x000fe200078e0a05 */
[----:B------:R-:W-:Y:S02]  /*06c0*/  SEL R4, R6, R8, !P0 ;  /* 0x0000000806047207 */ /* 0x000fe40004000000 */
[----:B------:R-:W-:Y:S02]  /*06d0*/  LOP3.LUT R5, R3, R9, RZ, 0xfc, !PT ;  /* 0x0000000903057212 */ /* 0x000fe400078efcff */
[----:B------:R-:W-:Y:S01]  /*06e0*/  LOP3.LUT R6, R3, 0x20, R9, 0xfe, !PT ;  /* 0x0000002003067812 */ /* 0x000fe200078efe09 */
[----:B------:R-:W-:Y:S01]  /*06f0*/  IMAD.SHL.U32 R4, R4, 0x80, RZ ;  /* 0x0000008004047824 */ /* 0x000fe200078e00ff */
[----:B------:R-:W-:-:S02]  /*0700*/  LOP3.LUT R8, R3, 0x40, R9, 0xfe, !PT ;  /* 0x0000004003087812 */ /* 0x000fc400078efe09 */
[----:B------:R-:W-:Y:S02]  /*0710*/  LOP3.LUT R23, R3, 0x60, R9, 0xfe, !PT ;  /* 0x0000006003177812 */ /* 0x000fe400078efe09 */
[----:B------:R-:W-:Y:S02]  /*0720*/  IABS R10, R5 ;  /* 0x00000005000a7213 */ /* 0x000fe40000000000 */
[----:B------:R-:W-:Y:S02]  /*0730*/  IABS R12, R6 ;  /* 0x00000006000c7213 */ /* 0x000fe40000000000 */
[----:B------:R-:W-:Y:S02]  /*0740*/  IABS R13, R8 ;  /* 0x00000008000d7213 */ /* 0x000fe40000000000 */
[----:B------:R-:W-:Y:S02]  /*0750*/  IABS R16, R23 ;  /* 0x0000001700107213 */ /* 0x000fe40000000000 */
[----:B------:R-:W-:Y:S01]  /*0760*/  LOP3.LUT R2, R3, R2, RZ, 0xfc, !PT ;  /* 0x0000000203027212 */ /* 0x000fe200078efcff */
[----:B------:R-:W-:Y:S01]  /*0770*/  IMAD.HI.U32 R3, R7, R10, RZ ;  /* 0x0000000a07037227 */ /* 0x000fe200078e00ff */
[----:B------:R-:W-:-:S02]  /*0780*/  ISETP.GE.AND P0, PT, R5, RZ, PT ;  /* 0x000000ff0500720c */ /* 0x000fc40003f06270 */
[----:B------:R-:W-:Y:S01]  /*0790*/  ISETP.GE.AND P2, PT, R6, RZ, PT ;  /* 0x000000ff0600720c */ /* 0x000fe20003f46270 */
[C---:B------:R-:W-:Y:S01]  /*07a0*/  IMAD.HI.U32 R5, R7.reuse, R12, RZ ;  /* 0x0000000c07057227 */ /* 0x040fe200078e00ff */
[----:B------:R-:W-:Y:S02]  /*07b0*/  LOP3.LUT R29, R4, 0x40, R9, 0xfe, !PT ;  /* 0x00000040041d7812 */ /* 0x000fe400078efe09 */
[----:B------:R-:W-:Y:S01]  /*07c0*/  LOP3.LUT R24, R4, 0x60, R9, 0xfe, !PT ;  /* 0x0000006004187812 */ /* 0x000fe200078efe09 */
[C---:B------:R-:W-:Y:S01]  /*07d0*/  IMAD.HI.U32 R6, R7.reuse, R13, RZ ;  /* 0x0000000d07067227 */ /* 0x040fe200078e00ff */
[----:B------:R-:W-:Y:S02]  /*07e0*/  ISETP.GE.AND P1, PT, R8, RZ, PT ;  /* 0x000000ff0800720c */ /* 0x000fe40003f26270 */
[----:B------:R-:W-:Y:S01]  /*07f0*/  LOP3.LUT R27, R4, 0x20, R9, 0xfe, !PT ;  /* 0x00000020041b7812 */ /* 0x000fe200078efe09 */
[----:B------:R-:W-:Y:S01]  /*0800*/  IMAD.HI.U32 R7, R7, R16, RZ ;  /* 0x0000001007077227 */ /* 0x000fe200078e00ff */
[----:B------:R-:W-:-:S03]  /*0810*/  LOP3.LUT R25, R4, R9, RZ, 0xfc, !PT ;  /* 0x0000000904197212 */ /* 0x000fc600078efcff */
[-C--:B------:R-:W-:Y:S02]  /*0820*/  IMAD R10, R3, R14.reuse, R10 ;  /* 0x0000000e030a7224 */ /* 0x080fe400078e020a */
[-C--:B------:R-:W-:Y:S01]  /*0830*/  IMAD R12, R5, R14.reuse, R12 ;  /* 0x0000000e050c7224 */ /* 0x080fe200078e020c */
[----:B------:R-:W-:Y:S01]  /*0840*/  LOP3.LUT R5, R9, 0x20, RZ, 0xfc, !PT ;  /* 0x0000002009057812 */ /* 0x000fe200078efcff */
[----:B------:R-:W-:Y:S01]  /*0850*/  IMAD R13, R6, R14, R13 ;  /* 0x0000000e060d7224 */ /* 0x000fe200078e020d */
[----:B------:R-:W-:Y:S01]  /*0860*/  ISETP.GT.U32.AND P6, PT, R21, R10, PT ;  /* 0x0000000a1500720c */ /* 0x000fe20003fc4070 */
[----:B------:R-:W-:Y:S01]  /*0870*/  IMAD R14, R7, R14, R16 ;  /* 0x0000000e070e7224 */ /* 0x000fe200078e0210 */
[----:B------:R-:W-:Y:S01]  /*0880*/  ISETP.GT.U32.AND P3, PT, R21, R12, PT ;  /* 0x0000000c1500720c */ /* 0x000fe20003f64070 */
[----:B------:R-:W-:Y:S01]  /*0890*/  IMAD.HI R15, R29, 0x2aaaaaab, RZ ;  /* 0x2aaaaaab1d0f7827 */ /* 0x000fe200078e02ff */
[C---:B------:R-:W-:Y:S02]  /*08a0*/  ISETP.GT.U32.AND P4, PT, R21.reuse, R13, PT ;  /* 0x0000000d1500720c */ /* 0x040fe40003f84070 */
[----:B------:R-:W-:Y:S01]  /*08b0*/  ISETP.GT.U32.AND P5, PT, R21, R14, PT ;  /* 0x0000000e1500720c */ /* 0x000fe20003fa4070 */
[----:B------:R-:W-:Y:S01]  /*08c0*/  IMAD.HI R19, R24, 0x2aaaaaab, RZ ;  /* 0x2aaaaaab18137827 */ /* 0x000fe200078e02ff */
[----:B------:R-:W-:-:S02]  /*08d0*/  SHF.R.U32.HI R20, RZ, 0x1f, R15 ;  /* 0x0000001fff147819 */ /* 0x000fc4000001160f */
[----:B------:R-:W-:Y:S01]  /*08e0*/  LOP3.LUT R6, R9, 0x40, RZ, 0xfc, !PT ;  /* 0x0000004009067812 */ /* 0x000fe200078efcff */
[----:B------:R-:W-:Y:S01]  /*08f0*/  IMAD.SHL.U32 R3, R0, 0x8, RZ ;  /* 0x0000000800037824 */ /* 0x000fe200078e00ff */
[----:B------:R-:W-:Y:S01]  /*0900*/  SHF.R.U32.HI R22, RZ, 0x1f, R19 ;  /* 0x0000001fff167819 */ /* 0x000fe20000011613 */
[--C-:B------:R-:W-:Y:S01]  /*0910*/  @!P6 IMAD.IADD R10, R10, 0x1, -R21.reuse ;  /* 0x000000010a0ae824 */ /* 0x100fe200078e0a15 */
[----:B------:R-:W-:Y:S01]  /*0920*/  LEA.HI R20, R15, R20, RZ, 0x17 ;  /* 0x000000140f147211 */ /* 0x000fe200078fb8ff */
[--C-:B------:R-:W-:Y:S01]  /*0930*/  @!P3 IMAD.IADD R12, R12, 0x1, -R21.reuse ;  /* 0x000000010c0cb824 */ /* 0x100fe200078e0a15 */
[----:B------:R-:W-:Y:S01]  /*0940*/  LOP3.LUT R8, R3, 0x38, R0, 0x48, !PT ;  /* 0x0000003803087812 */ /* 0x000fe200078e4800 */
[--C-:B------:R-:W-:Y:S01]  /*0950*/  @!P4 IMAD.IADD R13, R13, 0x1, -R21.reuse ;  /* 0x000000010d0dc824 */ /* 0x100fe200078e0a15 */
[C---:B------:R-:W-:Y:S01]  /*0960*/  ISETP.GT.U32.AND P6, PT, R21.reuse, R10, PT ;  /* 0x0000000a1500720c */ /* 0x040fe20003fc4070 */
[----:B------:R-:W-:Y:S01]  /*0970*/  @!P5 IMAD.IADD R14, R14, 0x1, -R21 ;  /* 0x000000010e0ed824 */ /* 0x000fe200078e0a15 */
[----:B------:R-:W-:Y:S01]  /*0980*/  ISETP.GT.U32.AND P5, PT, R21, R12, PT ;  /* 0x0000000c1500720c */ /* 0x000fe20003fa4070 */
[----:B------:R-:W-:Y:S01]  /*0990*/  IMAD.HI R11, R27, 0x2aaaaaab, RZ ;  /* 0x2aaaaaab1b0b7827 */ /* 0x000fe200078e02ff */
[----:B------:R-:W-:-:S02]  /*09a0*/  ISETP.GT.U32.AND P4, PT, R21, R13, PT ;  /* 0x0000000d1500720c */ /* 0x000fc40003f84070 */
[----:B------:R-:W-:Y:S01]  /*09b0*/  ISETP.GT.U32.AND P3, PT, R21, R14, PT ;  /* 0x0000000e1500720c */ /* 0x000fe20003f64070 */
[--C-:B------:R-:W-:Y:S01]  /*09c0*/  IMAD R5, R5, 0x40, R8.reuse ;  /* 0x0000004005057824 */ /* 0x100fe200078e0208 */
[----:B------:R-:W-:Y:S01]  /*09d0*/  LOP3.LUT R7, R9, 0x60, RZ, 0xfc, !PT ;  /* 0x0000006009077812 */ /* 0x000fe200078efcff */
[--C-:B------:R-:W-:Y:S01]  /*09e0*/  IMAD R6, R6, 0x40, R8.reuse ;  /* 0x0000004006067824 */ /* 0x100fe200078e0208 */
[----:B------:R-:W-:Y:S01]  /*09f0*/  LEA.HI R19, R19, R22, RZ, 0x17 ;  /* 0x0000001613137211 */ /* 0x000fe200078fb8ff */
[----:B------:R-:W-:Y:S01]  /*0a00*/  IMAD R22, R20, -0xc00, R29 ;  /* 0xfffff40014167824 */ /* 0x000fe200078e021d */
[----:B------:R-:W-:Y:S01]  /*0a10*/  SHF.R.U32.HI R18, RZ, 0x1f, R11 ;  /* 0x0000001fff127819 */ /* 0x000fe2000001160b */
[--C-:B------:R-:W-:Y:S01]  /*0a20*/  @!P6 IMAD.IADD R10, R10, 0x1, -R21.reuse ;  /* 0x000000010a0ae824 */ /* 0x100fe200078e0a15 */
[----:B------:R-:W-:Y:S01]  /*0a30*/  ISETP.GE.AND P6, PT, R23, RZ, PT ;  /* 0x000000ff1700720c */ /* 0x000fe20003fc6270 */
[--C-:B------:R-:W-:Y:S01]  /*0a40*/  @!P5 IMAD.IADD R12, R12, 0x1, -R21.reuse ;  /* 0x000000010c0cd824 */ /* 0x100fe200078e0a15 */
[----:B------:R-:W-:Y:S01]  /*0a50*/  LEA.HI R18, R11, R18, RZ, 0x17 ;  /* 0x000000120b127211 */ /* 0x000fe200078fb8ff */
[--C-:B------:R-:W-:Y:S01]  /*0a60*/  @!P4 IMAD.IADD R13, R13, 0x1, -R21.reuse ;  /* 0x000000010d0dc824 */ /* 0x100fe200078e0a15 */
[----:B------:R-:W-:Y:S01]  /*0a70*/  LOP3.LUT R11, RZ, R17, RZ, 0x33, !PT ;  /* 0x00000011ff0b7212 */ /* 0x000fe200078e33ff */
[----:B------:R-:W-:Y:S01]  /*0a80*/  @!P3 IMAD.IADD R14, R14, 0x1, -R21 ;  /* 0x000000010e0eb824 */ /* 0x000fe200078e0a15 */
[----:B------:R-:W-:Y:S01]  /*0a90*/  ISETP.NE.AND P3, PT, R17, RZ, PT ;  /* 0x000000ff1100720c */ /* 0x000fe20003f65270 */
[----:B------:R-:W2:Y:S01]  /*0aa0*/  LDC.64 R20, c[0x0][0x218] ;  /* 0x00008600ff147b82 */ /* 0x000ea20000000a00 */
[--C-:B------:R-:W-:Y:S01]  /*0ab0*/  IMAD R7, R7, 0x40, R8.reuse ;  /* 0x0000004007077824 */ /* 0x100fe200078e0208 */
[----:B------:R-:W-:Y:S01]  /*0ac0*/  LEA R35, R6, UR14, 0x1 ;  /* 0x0000000e06237c11 */ /* 0x000fe2000f8e08ff */
[----:B------:R-:W-:-:S02]  /*0ad0*/  IMAD R8, R9, 0x40, R8 ;  /* 0x0000004009087824 */ /* 0x000fc400078e0208 */
[----:B------:R-:W-:Y:S01]  /*0ae0*/  IMAD.HI R9, R25, 0x2aaaaaab, RZ ;  /* 0x2aaaaaab19097827 */ /* 0x000fe200078e02ff */
[----:B------:R-:W-:-:S03]  /*0af0*/  LEA R37, R7, UR14, 0x1 ;  /* 0x0000000e07257c11 */ /* 0x000fc6000f8e08ff */
[----:B------:R-:W-:Y:S01]  /*0b00*/  @!P0 IMAD.MOV R10, RZ, RZ, -R10 ;  /* 0x000000ffff0a8224 */ /* 0x000fe200078e0a0a */
[----:B------:R-:W-:Y:S01]  /*0b10*/  SHF.R.U32.HI R16, RZ, 0x1f, R9 ;  /* 0x0000001fff107819 */ /* 0x000fe20000011609 */
[----:B------:R-:W-:Y:S02]  /*0b20*/  @!P2 IMAD.MOV R12, RZ, RZ, -R12 ;  /* 0x000000ffff0ca224 */ /* 0x000fe400078e0a0c */
[----:B------:R-:W-:Y:S01]  /*0b30*/  @!P1 IMAD.MOV R13, RZ, RZ, -R13 ;  /* 0x000000ffff0d9224 */ /* 0x000fe200078e0a0d */
[----:B------:R-:W-:Y:S01]  /*0b40*/  LEA.HI R16, R9, R16, RZ, 0x17 ;  /* 0x0000001009107211 */ /* 0x000fe200078fb8ff */
[----:B------:R-:W-:Y:S01]  /*0b50*/  @!P6 IMAD.MOV R14, RZ, RZ, -R14 ;  /* 0x000000ffff0ee224 */ /* 0x000fe200078e0a0e */
[----:B------:R-:W-:Y:S01]  /*0b60*/  LOP3.LUT R9, R3, 0x38, RZ, 0xc0, !PT ;  /* 0x0000003803097812 */ /* 0x000fe200078ec0ff */
[----:B------:R-:W-:Y:S01]  /*0b70*/  IMAD R18, R18, -0xc00, R27 ;  /* 0xfffff40012127824 */ /* 0x000fe200078e021b */
[C---:B------:R-:W-:Y:S01]  /*0b80*/  SEL R10, R11.reuse, R10, !P3 ;  /* 0x0000000a0b0a7207 */ /* 0x040fe20005800000 */
[----:B------:R-:W-:Y:S01]  /*0b90*/  IMAD R16, R16, -0xc00, R25 ;  /* 0xfffff40010107824 */ /* 0x000fe200078e0219 */
[----:B------:R-:W-:Y:S01]  /*0ba0*/  SEL R12, R11, R12, !P3 ;  /* 0x0000000c0b0c7207 */ /* 0x000fe20005800000 */
[----:B------:R-:W-:Y:S01]  /*0bb0*/  IMAD R24, R19, -0xc00, R24 ;  /* 0xfffff40013187824 */ /* 0x000fe200078e0218 */
[C---:B------:R-:W-:Y:S01]  /*0bc0*/  SEL R26, R11.reuse, R13, !P3 ;  /* 0x0000000d0b1a7207 */ /* 0x040fe20005800000 */
[--C-:B------:R-:W-:Y:S01]  /*0bd0*/  IMAD R13, R10, 0xc00, R9.reuse ;  /* 0x00000c000a0d7824 */ /* 0x100fe200078e0209 */
[----:B------:R-:W-:Y:S01]  /*0be0*/  SEL R14, R11, R14, !P3 ;  /* 0x0000000e0b0e7207 */ /* 0x000fe20005800000 */
[--C-:B------:R-:W-:Y:S01]  /*0bf0*/  IMAD R15, R12, 0xc00, R9.reuse ;  /* 0x00000c000c0f7824 */ /* 0x100fe200078e0209 */
[----:B------:R-:W-:Y:S01]  /*0c00*/  LEA R25, R8, UR14, 0x1 ;  /* 0x0000000e08197c11 */ /* 0x000fe2000f8e08ff */
[--C-:B------:R-:W-:Y:S01]  /*0c10*/  IMAD R23, R16, 0xc00, R9.reuse ;  /* 0x00000c0010177824 */ /* 0x100fe200078e0209 */
[----:B------:R-:W-:Y:S01]  /*0c20*/  LEA R27, R5, UR14, 0x1 ;  /* 0x0000000e051b7c11 */ /* 0x000fe2000f8e08ff */
[----:B------:R-:W-:-:S02]  /*0c30*/  IMAD R29, R18, 0xc00, R9 ;  /* 0x00000c00121d7824 */ /* 0x000fc400078e0209 */
[--C-:B------:R-:W-:Y:S02]  /*0c40*/  IMAD R31, R22, 0xc00, R9.reuse ;  /* 0x00000c00161f7824 */ /* 0x100fe400078e0209 */
[--C-:B------:R-:W-:Y:S02]  /*0c50*/  IMAD R11, R24, 0xc00, R9.reuse ;  /* 0x00000c00180b7824 */ /* 0x100fe400078e0209 */
[--C-:B------:R-:W-:Y:S02]  /*0c60*/  IMAD R19, R26, 0xc00, R9.reuse ;  /* 0x00000c001a137824 */ /* 0x100fe400078e0209 */
[----:B------:R-:W-:Y:S02]  /*0c70*/  IMAD R9, R14, 0xc00, R9 ;  /* 0x00000c000e097824 */ /* 0x000fe400078e0209 */
[----:B--2---:R-:W-:-:S04]  /*0c80*/  IMAD.WIDE R12, R13, 0x2, R20 ;  /* 0x000000020d0c7825 */ /* 0x004fc800078e0214 */
[--C-:B------:R-:W-:Y:S01]  /*0c90*/  IMAD.WIDE R14, R15, 0x2, R20.reuse ;  /* 0x000000020f0e7825 */ /* 0x100fe200078e0214 */
[----:B------:R-:W-:Y:S01]  /*0ca0*/  @!PT LDS RZ, [RZ] ;  /* 0x00000000fffff984 */ /* 0x000fe20000000800 */
[----:B------:R-:W-:Y:S01]  /*0cb0*/  @!PT LDS RZ, [RZ] ;  /* 0x00000000fffff984 */ /* 0x000fe20000000800 */
[----:B------:R-:W-:Y:S01]  /*0cc0*/  @!PT LDS RZ, [RZ] ;  /* 0x00000000fffff984 */ /* 0x000fe20000000800 */
[----:B------:R-:W-:Y:S01]  /*0cd0*/  LDGSTS.E.BYPASS.128 [R25], desc[UR18][R12.64] ;  /* 0x000000000c197fae */ /* 0x000fe2000b901c52 */
[----:B------:R-:W-:Y:S02]  /*0ce0*/  IADD3 R100, P0, R12, 0x200, RZ ;  /* 0x000002000c647810 */ /* 0x000fe40007f1e0ff */
[--C-:B------:R-:W-:Y:S01]  /*0cf0*/  IMAD.WIDE R18, R19, 0x2, R20.reuse ;  /* 0x0000000213127825 */ /* 0x100fe200078e0214 */
[----:B------:R-:W-:Y:S03]  /*0d00*/  LDGSTS.E.BYPASS.128 [R27], desc[UR18][R14.64] ;  /* 0x000000000e1b7fae */ /* 0x000fe6000b901c52 */
[----:B------:R-:W-:Y:S01]  /*0d10*/  IMAD.WIDE R20, R9, 0x2, R20 ;  /* 0x0000000209147825 */ /* 0x000fe200078e0214 */
[----:B------:R-:W-:Y:S01]  /*0d20*/  LDGSTS.E.BYPASS.128 [R35], desc[UR18][R18.64] ;  /* 0x0000000012237fae */ /* 0x000fe2000b901c52 */
[----:B------:R-:W-:-:S02]  /*0d30*/  IADD3 R9, P1, R14, 0x200, RZ ;  /* 0x000002000e097810 */ /* 0x000fc40007f3e0ff */
[--C-:B----4-:R-:W-:Y:S01]  /*0d40*/  IMAD.WIDE R22, R23, 0x2, R32.reuse ;  /* 0x0000000217167825 */ /* 0x110fe200078e0220 */
[----:B------:R-:W-:Y:S03]  /*0d50*/  LDGSTS.E.BYPASS.128 [R37], desc[UR18][R20.64] ;  /* 0x0000000014257fae */ /* 0x000fe6000b901c52 */
[--C-:B------:R-:W-:Y:S01]  /*0d60*/  IMAD.WIDE R28, R29, 0x2, R32.reuse ;  /* 0x000000021d1c7825 */ /* 0x100fe200078e0220 */
[----:B------:R-:W0:Y:S03]  /*0d70*/  LDGDEPBAR ;  /* 0x00000000000079af */ /* 0x000e260000000000 */
[----:B------:R-:W-:Y:S01]  /*0d80*/  IMAD.WIDE R30, R31, 0x2, R32 ;  /* 0x000000021f1e7825 */ /* 0x000fe200078e0220 */
[----:B------:R-:W-:Y:S01]  /*0d90*/  LDGSTS.E.BYPASS.128 [R25+0x14000], desc[UR18][R22.64] ;  /* 0x1400000016197fae */ /* 0x000fe2000b901c52 */
[----:B------:R-:W-:-:S02]  /*0da0*/  IADD3 R96, P2, R28, 0x200, RZ ;  /* 0x000002001c607810 */ /* 0x000fc40007f5e0ff */
[----:B------:R-:W-:Y:S01]  /*0db0*/  IMAD.WIDE R32, R11, 0x2, R32 ;  /* 0x000000020b207825 */ /* 0x000fe200078e0220 */
[----:B------:R-:W-:Y:S03]  /*0dc0*/  LDGSTS.E.BYPASS.128 [R27+0x14000], desc[UR18][R28.64] ;  /* 0x140000001c1b7fae */ /* 0x000fe6000b901c52 */
[----:B------:R-:W-:Y:S01]  /*0dd0*/  IMAD.X R10, RZ, RZ, R13, P0 ;  /* 0x000000ffff0a7224 */ /* 0x000fe200000e060d */
[----:B------:R-:W-:Y:S01]  /*0de0*/  LDGSTS.E.BYPASS.128 [R35+0x14000], desc[UR18][R30.64] ;  /* 0x140000001e237fae */ /* 0x000fe2000b901c52 */
[----:B------:R-:W-:Y:S01]  /*0df0*/  IADD3 R16, P0, R18, 0x200, RZ ;  /* 0x0000020012107810 */ /* 0x000fe20007f1e0ff */
[----:B------:R-:W-:Y:S01]  /*0e00*/  IMAD.X R11, RZ, RZ, R15, P1 ;  /* 0x000000ffff0b7224 */ /* 0x000fe200008e060f */
[----:B------:R-:W-:Y:S01]  /*0e10*/  IADD3 R91, P1, R20, 0x200, RZ ;  /* 0x00000200145b7810 */ /* 0x000fe20007f3e0ff */
[----:B------:R-:W-:Y:S01]  /*0e20*/  LDGSTS.E.BYPASS.128 [R37+0x14000], desc[UR18][R32.64] ;  /* 0x1400000020257fae */ /* 0x000fe2000b901c52 */
[----:B------:R-:W-:-:S02]  /*0e30*/  IMAD.X R109, RZ, RZ, R29, P2 ;  /* 0x000000ffff6d7224 */ /* 0x000fc400010e061d */
[----:B------:R-:W-:Y:S01]  /*0e40*/  IMAD.X R90, RZ, RZ, R19, P0 ;  /* 0x000000ffff5a7224 */ /* 0x000fe200000e0613 */
[----:B------:R-:W0:Y:S01]  /*0e50*/  LDGDEPBAR ;  /* 0x00000000000079af */ /* 0x000e220000000000 */
[----:B------:R-:W-:Y:S01]  /*0e60*/  BAR.SYNC.DEFER_BLOCKING 0x0 ;  /* 0x0000000000007b1d */ /* 0x000fe20000010000 */
[----:B------:R-:W-:Y:S01]  /*0e70*/  IADD3 R95, P0, R22, 0x200, RZ ;  /* 0x00000200165f7810 */ /* 0x000fe20007f1e0ff */
[----:B------:R-:W-:Y:S01]  /*0e80*/  IMAD.X R94, RZ, RZ, R21, P1 ;  /* 0x000000ffff5e7224 */ /* 0x000fe200008e0615 */
[----:B------:R-:W-:-:S03]  /*0e90*/  IADD3 R106, P1, R30, 0x200, RZ ;  /* 0x000002001e6a7810 */ /* 0x000fc60007f3e0ff */
[----:B------:R-:W-:Y:S01]  /*0ea0*/  IMAD.X R97, RZ, RZ, R23, P0 ;  /* 0x000000ffff617224 */ /* 0x000fe200000e0617 */
[----:B------:R-:W-:Y:S01]  /*0eb0*/  IADD3 R102, P0, R32, 0x200, RZ ;  /* 0x0000020020667810 */ /* 0x000fe20007f1e0ff */
[----:B------:R-:W-:-:S04]  /*0ec0*/  IMAD.X R108, RZ, RZ, R31, P1 ;  /* 0x000000ffff6c7224 */ /* 0x000fc800008e061f */
[----:B------:R-:W-:Y:S01]  /*0ed0*/  IMAD.X R104, RZ, RZ, R33, P0 ;  /* 0x000000ffff687224 */ /* 0x000fe200000e0621 */
[----:B------:R-:W-:Y:S01]  /*0ee0*/  @!PT LDS RZ, [RZ] ;  /* 0x00000000fffff984 */ /* 0x000fe20000000800 */
[----:B------:R-:W-:Y:S01]  /*0ef0*/  @!PT LDS RZ, [RZ] ;  /* 0x00000000fffff984 */ /* 0x000fe20000000800 */
[----:B------:R-:W-:Y:S01]  /*0f00*/  @!PT LDS RZ, [RZ] ;  /* 0x00000000fffff984 */ /* 0x000fe20000000800 */
[----:B------:R-:W-:Y:S04]  /*0f10*/  LDGSTS.E.BYPASS.128 [R25+0x4000], desc[UR18][R12.64+0x80] ;  /* 0x040000800c197fae */ /* 0x000fe8000b901c52 */
[----:B------:R-:W-:Y:S04]  /*0f20*/  LDGSTS.E.BYPASS.128 [R27+0x4000], desc[UR18][R14.64+0x80] ;  /* 0x040000800e1b7fae */ /* 0x000fe8000b901c52 */
[----:B------:R-:W-:Y:S04]  /*0f30*/  LDGSTS.E.BYPASS.128 [R35+0x4000], desc[UR18][R18.64+0x80] ;  /* 0x0400008012237fae */ /* 0x000fe8000b901c52 */
[----:B------:R-:W-:Y:S04]  /*0f40*/  LDGSTS.E.BYPASS.128 [R37+0x4000], desc[UR18][R20.64+0x80] ;  /* 0x0400008014257fae */ /* 0x000fe8000b901c52 */
[----:B------:R-:W0:Y:S04]  /*0f50*/  LDGDEPBAR ;  /* 0x00000000000079af */ /* 0x000e280000000000 */
[----:B------:R-:W-:Y:S04]  /*0f60*/  LDGSTS.E.BYPASS.128 [R25+0x18000], desc[UR18][R22.64+0x80] ;  /* 0x1800008016197fae */ /* 0x000fe8000b901c52 */
[----:B------:R-:W-:Y:S04]  /*0f70*/  LDGSTS.E.BYPASS.128 [R27+0x18000], desc[UR18][R28.64+0x80] ;  /* 0x180000801c1b7fae */ /* 0x000fe8000b901c52 */
[----:B------:R-:W-:Y:S04]  /*0f80*/  LDGSTS.E.BYPASS.128 [R35+0x18000], desc[UR18][R30.64+0x80] ;  /* 0x180000801e237fae */ /* 0x000fe8000b901c52 */
[----:B------:R-:W-:Y:S04]  /*0f90*/  LDGSTS.E.BYPASS.128 [R37+0x18000], desc[UR18][R32.64+0x80] ;  /* 0x1800008020257fae */ /* 0x000fe8000b901c52 */
[----:B------:R-:W0:Y:S01]  /*0fa0*/  LDGDEPBAR ;  /* 0x00000000000079af */ /* 0x000e220000000000 */
[----:B------:R-:W-:Y:S06]  /*0fb0*/  BAR.SYNC.DEFER_BLOCKING 0x0 ;  /* 0x0000000000007b1d */ /* 0x000fec0000010000 */
        /* <DEDUP_REMOVED lines=17> */
[----:B------:R2:W-:Y:S04]  /*10d0*/  LDGSTS.E.BYPASS.128 [R25+0xc000], desc[UR18][R12.64+0x180] ;  /* 0x0c0001800c197fae */ /* 0x0005e8000b901c52 */
[----:B------:R-:W-:Y:S04]  /*10e0*/  LDGSTS.E.BYPASS.128 [R27+0xc000], desc[UR18][R14.64+0x180] ;  /* 0x0c0001800e1b7fae */ /* 0x000fe8000b901c52 */
[----:B------:R-:W-:Y:S04]  /*10f0*/  LDGSTS.E.BYPASS.128 [R35+0xc000], desc[UR18][R18.64+0x180] ;  /* 0x0c00018012237fae */ /* 0x000fe8000b901c52 */
[----:B------:R-:W-:Y:S01]  /*1100*/  LDGSTS.E.BYPASS.128 [R37+0xc000], desc[UR18][R20.64+0x180] ;  /* 0x0c00018014257fae */ /* 0x000fe2000b901c52 */
[----:B--2---:R-:W-:-:S03]  /*1110*/  IMAD.MOV.U32 R12, RZ, RZ, -0x40 ;  /* 0xffffffc0ff0c7424 */ /* 0x004fc600078e00ff */
[----:B------:R-:W0:Y:S04]  /*1120*/  LDGDEPBAR ;  /* 0x00000000000079af */ /* 0x000e280000000000 */
[----:B------:R2:W-:Y:S04]  /*1130*/  LDGSTS.E.BYPASS.128 [R25+0x20000], desc[UR18][R22.64+0x180] ;  /* 0x2000018016197fae */ /* 0x0005e8000b901c52 */
[----:B------:R3:W-:Y:S04]  /*1140*/  LDGSTS.E.BYPASS.128 [R27+0x20000], desc[UR18][R28.64+0x180] ;  /* 0x200001801c1b7fae */ /* 0x0007e8000b901c52 */
[----:B------:R4:W-:Y:S04]  /*1150*/  LDGSTS.E.BYPASS.128 [R35+0x20000], desc[UR18][R30.64+0x180] ;  /* 0x200001801e237fae */ /* 0x0009e8000b901c52 */
[----:B------:R5:W-:Y:S01]  /*1160*/  LDGSTS.E.BYPASS.128 [R37+0x20000], desc[UR18][R32.64+0x180] ;  /* 0x2000018020257fae */ /* 0x000be2000b901c52 */
[----:B-12---:R-:W-:-:S03]  /*1170*/  CS2R R24, SRZ ;  /* 0x0000000000187805 */ /* 0x006fc6000001ff00 */
[----:B------:R-:W0:Y:S01]  /*1180*/  LDGDEPBAR ;  /* 0x00000000000079af */ /* 0x000e220000000000 */
[----:B---3--:R-:W-:Y:S02]  /*1190*/  CS2R R26, SRZ ;  /* 0x00000000001a7805 */ /* 0x008fe4000001ff00 */
[----:B------:R-:W-:Y:S02]  /*11a0*/  CS2R R28, SRZ ;  /* 0x00000000001c7805 */ /* 0x000fe4000001ff00 */
[----:B----4-:R-:W-:Y:S02]  /*11b0*/  CS2R R30, SRZ ;  /* 0x00000000001e7805 */ /* 0x010fe4000001ff00 */
[----:B------:R-:W-:Y:S02]  /*11c0*/  CS2R R34, SRZ ;  /* 0x0000000000227805 */ /* 0x000fe4000001ff00 */
[----:B-----5:R-:W-:Y:S02]  /*11d0*/  CS2R R32, SRZ ;  /* 0x0000000000207805 */ /* 0x020fe4000001ff00 */
[----:B------:R-:W-:-:S07]  /*11e0*/  CS2R R36, SRZ ;  /* 0x0000000000247805 */ /* 0x000fce000001ff00 */
.L_x_0:
[----:B------:R-:W1:Y:S01]  /*11f0*/  SHFL.IDX PT, R13, R110, RZ, 0x1f ;  /* 0x00001fff6e0d7589 */ /* 0x000e6200000e0000 */
[----:B------:R-:W-:Y:S01]  /*1200*/  UIADD3 UR16, UR16, 0x1, URZ ;  /* 0x0000000110107890 */ /* 0x000fe2000fffe03f */
[----:B------:R-:W-:-:S04]  /*1210*/  DEPBAR.LE SB0, 0x6 ;  /* 0x000081800000791a */ /* 0x000fc80000000000 */
[----:B------:R-:W-:Y:S01]  /*1220*/  UISETP.GE.AND UP0, UPT, UR16, 0x5, UPT ;  /* 0x000000051000788c */ /* 0x000fe2000bf06270 */
[----:B------:R-:W-:Y:S01]  /*1230*/  BAR.SYNC.DEFER_BLOCKING 0x0 ;  /* 0x0000000000007b1d */ /* 0x000fe20000010000 */
[----:B------:R-:W-:Y:S01]  /*1240*/  UIADD3 UR15, UR15, 0x1, URZ ;  /* 0x000000010f0f7890 */ /* 0x000fe2000fffe03f */
[----:B------:R-:W-:Y:S01]  /*1250*/  VIADD R99, R12, 0x40 ;  /* 0x000000400c637836 */ /* 0x000fe20000000000 */
[----:B------:R-:W-:Y:S01]  /*1260*/  USEL UR16, UR16, URZ, !UP0 ;  /* 0x0000003f10107287 */ /* 0x000fe2000c000000 */
[----:B------:R-:W-:Y:S02]  /*1270*/  IADD3 R22, P1, R100, UR4, RZ ;  /* 0x0000000464167c10 */ /* 0x000fe4000ff3e0ff */
[----:B------:R-:W-:Y:S01]  /*1280*/  UMOV UR11, 0x40000040 ;  /* 0x40000040000b7882 */ /* 0x000fe20000000000 */
[----:B------:R-:W-:Y:S02]  /*1290*/  ISETP.GE.U32.AND P0, PT, R99, 0xb00, PT ;  /* 0x00000b006300780c */ /* 0x000fe40003f06070 */
[----:B------:R-:W-:-:S02]  /*12a0*/  IADD3.X R23, R10, UR5, RZ, P1, !PT ;  /* 0x000000050a177c10 */ /* 0x000fc40008ffe4ff */
[----:B------:R-:W-:Y:S02]  /*12b0*/  IADD3 R88, P1, R16, UR4, RZ ;  /* 0x0000000410587c10 */ /* 0x000fe4000ff3e0ff */
[----:B------:R-:W-:Y:S02]  /*12c0*/  IADD3 R92, P2, R9, UR4, RZ ;  /* 0x00000004095c7c10 */ /* 0x000fe4000ff5e0ff */
[----:B------:R-:W-:Y:S02]  /*12d0*/  IADD3.X R89, R90, UR5, RZ, P1, !PT ;  /* 0x000000055a597c10 */ /* 0x000fe40008ffe4ff */
[----:B-1----:R-:W-:Y:S02]  /*12e0*/  R2UR UR6, R13 ;  /* 0x000000000d0672ca */ /* 0x002fe400000e0000 */
[----:B------:R-:W-:Y:S02]  /*12f0*/  IADD3 R12, P1, R91, UR4, RZ ;  /* 0x000000045b0c7c10 */ /* 0x000fe4000ff3e0ff */
[----:B------:R-:W-:-:S02]  /*1300*/  IADD3.X R93, R11, UR5, RZ, P2, !PT ;  /* 0x000000050b5d7c10 */ /* 0x000fc400097fe4ff */
[----:B------:R-:W-:Y:S01]  /*1310*/  IADD3 R14, P2, R95, UR4, RZ ;  /* 0x000000045f0e7c10 */ /* 0x000fe2000ff5e0ff */
[----:B------:R-:W-:Y:S01]  /*1320*/  WARPGROUP.ARRIVE ;  /* 0x00000000000079c5 */ /* 0x000fe20000000000 */
[----:B------:R-:W-:Y:S02]  /*1330*/  IADD3 R18, P3, R96, UR4, RZ ;  /* 0x0000000460127c10 */ /* 0x000fe4000ff7e0ff */
[----:B------:R-:W-:Y:S02]  /*1340*/  IADD3.X R13, R94, UR5, RZ, P1, !PT ;  /* 0x000000055e0d7c10 */ /* 0x000fe40008ffe4ff */
[----:B------:R-:W-:Y:S01]  /*1350*/  IADD3 R20, P1, R106, UR4, RZ ;  /* 0x000000046a147c10 */ /* 0x000fe2000ff3e0ff */
[----:B------:R-:W-:Y:S01]  /*1360*/  USHF.L.U32 UR7, UR6, 0x7, URZ ;  /* 0x0000000706077899 */ /* 0x000fe2000800063f */
[----:B------:R-:W-:Y:S01]  /*1370*/  IADD3.X R15, R97, UR5, RZ, P2, !PT ;  /* 0x00000005610f7c10 */ /* 0x000fe200097fe4ff */
[----:B------:R-:W-:Y:S01]  /*1380*/  ULEA UR6, UR16, UR14, 0xe ;  /* 0x0000000e10067291 */ /* 0x000fe2000f8e703f */
[----:B------:R-:W-:Y:S01]  /*1390*/  IADD3.X R19, R109, UR5, RZ, P3, !PT ;  /* 0x000000056d137c10 */ /* 0x000fe20009ffe4ff */
[----:B------:R-:W-:Y:S01]  /*13a0*/  ULOP3.LUT UR7, UR7, 0x380, URZ, 0xc0, !UPT ;  /* 0x0000038007077892 */ /* 0x000fe2000f8ec03f */
[----:B------:R-:W-:Y:S01]  /*13b0*/  IADD3.X R21, R108, UR5, RZ, P1, !PT ;  /* 0x000000056c157c10 */ /* 0x000fe20008ffe4ff */
[----:B------:R-:W-:-:S02]  /*13c0*/  USHF.R.U32.HI UR8, URZ, 0x4, UR6 ;  /* 0x000000043f087899 */ /* 0x000fc40008011606 */
[----:B------:R-:W-:Y:S02]  /*13d0*/  UIADD3 UR6, UR6, 0x14000, URZ ;  /* 0x0001400006067890 */ /* 0x000fe4000fffe03f */
[----:B------:R-:W-:Y:S02]  /*13e0*/  ULOP3.LUT UR8, UR8, 0x3fff, URZ, 0xc0, !UPT ;  /* 0x00003fff08087892 */ /* 0x000fe4000f8ec03f */
[----:B------:R-:W-:Y:S02]  /*13f0*/  USHF.R.U32.HI UR6, URZ, 0x4, UR6 ;  /* 0x000000043f067899 */ /* 0x000fe40008011606 */
[----:B------:R-:W-:Y:S02]  /*1400*/  UIADD3 UR12, UP0, UR7, UR8, URZ ;  /* 0x00000008070c7290 */ /* 0x000fe4000ff1e03f */
[----:B------:R-:W-:Y:S02]  /*1410*/  ULOP3.LUT UR6, UR6, 0x3fff, URZ, 0xc0, !UPT ;  /* 0x00003fff06067892 */ /* 0x000fe4000f8ec03f */
[----:B------:R-:W-:-:S02]  /*1420*/  UIADD3.X UR13, URZ, URZ, URZ, UP0, !UPT ;  /* 0x0000003f3f0d7290 */ /* 0x000fc400087fe43f */
[----:B------:R-:W-:Y:S02]  /*1430*/  ULOP3.LUT UR10, UR6, 0x4000000, URZ, 0xfc, !UPT ;  /* 0x04000000060a7892 */ /* 0x000fe4000f8efc3f */
[----:B------:R-:W-:Y:S02]  /*1440*/  ULOP3.LUT UR8, UR12, 0x4000000, URZ, 0xfc, !UPT ;  /* 0x040000000c087892 */ /* 0x000fe4000f8efc3f */
[----:B------:R-:W-:Y:S01]  /*1450*/  ULOP3.LUT UR9, UR13, 0x40000040, URZ, 0xfc, !UPT ;  /* 0x400000400d097892 */ /* 0x000fe2000f8efc3f */
[----:B------:R-:W-:Y:S01]  /*1460*/  UMOV UR7, URZ ;  /* 0x0000003f00077c82 */ /* 0x000fe20008000000 */
[----:B------:R-:W-:-:S04]  /*1470*/  UISETP.GE.AND UP0, UPT, UR15, 0x5, UPT ;  /* 0x000000050f00788c */ /* 0x000fc8000bf06270 */
[----:B------:R-:W-:-:S03]  /*1480*/  USEL UR15, UR15, URZ, !UP0 ;  /* 0x0000003f0f0f7287 */ /* 0x000fc6000c000000 */
[----:B------:R-:W-:Y:S01]  /*1490*/  HGMMA.64x128x16.F32.BF16 R24, gdesc[UR8], R24 ;  /* 0x01e00000081879f0 */ /* 0x000fe20008701818 */
[----:B------:R-:W-:Y:S01]  /*14a0*/  UMOV UR8, 0x4000002 ;  /* 0x0400000200087882 */ /* 0x000fe20000000000 */
[----:B------:R-:W-:Y:S02]  /*14b0*/  UMOV UR9, 0x40000040 ;  /* 0x4000004000097882 */ /* 0x000fe40000000000 */
[----:B------:R-:W-:Y:S02]  /*14c0*/  UIADD3.64 UR10, UR6, UR8, URZ ;  /* 0x00000008060a7297 */ /* 0x000fe4000fffe03f */
[----:B------:R-:W-:-:S09]  /*14d0*/  UIADD3.64 UR8, UR12, UR8, URZ ;  /* 0x000000080c087297 */ /* 0x000fd2000fffe03f */
        /* <DEDUP_REMOVED lines=9> */
[----:B------:R-:W-:Y:S02]  /*1570*/  UIADD3.64 UR8, UR12, UR8, URZ ;  /* 0x000000080c087297 */ /* 0x000fe4000fffe03f */
[----:B------:R-:W-:-:S06]  /*1580*/  ULEA UR6, UR15, UR14, 0xe ;  /* 0x0000000e0f067291 */ /* 0x000fcc000f8e703f */
[----:B------:R-:W-:Y:S02]  /*1590*/  LEA R101, R8, UR6, 0x1 ;  /* 0x0000000608657c11 */ /* 0x000fe4000f8e08ff */
[----:B------:R-:W-:Y:S02]  /*15a0*/  LEA R103, R5, UR6, 0x1 ;  /* 0x0000000605677c11 */ /* 0x000fe4000f8e08ff */
[----:B------:R-:W-:Y:S02]  /*15b0*/  LEA R105, R6, UR6, 0x1 ;  /* 0x0000000606697c11 */ /* 0x000fe4000f8e08ff */
[----:B------:R-:W-:Y:S01]  /*15c0*/  LEA R107, R7, UR6, 0x1 ;  /* 0x00000006076b7c11 */ /* 0x000fe2000f8e08ff */
[----:B------:R-:W-:Y:S03]  /*15d0*/  HGMMA.64x128x16.F32.BF16 R24, gdesc[UR8], R24, gsb0 ;  /* 0x01e00000081879f0 */ /* 0x000fe60008001818 */
[----:B------:R-:W-:-:S02]  /*15e0*/  WARPGROUP.DEPBAR.LE gsb0, 0x1 ;  /* 0x00008000000079c5 */ /* 0x000fc40000010100 */
[----:B------:R-:W-:Y:S06]  /*15f0*/  BAR.SYNC.DEFER_BLOCKING 0x0 ;  /* 0x0000000000007b1d */ /* 0x000fec0000010000 */
[----:B------:R-:W-:Y:S01]  /*1600*/  @!PT LDS RZ, [RZ] ;  /* 0x00000000fffff984 */ /* 0x000fe20000000800 */
[----:B------:R-:W-:Y:S01]  /*1610*/  @!PT LDS RZ, [RZ] ;  /* 0x00000000fffff984 */ /* 0x000fe20000000800 */
[----:B------:R-:W-:Y:S01]  /*1620*/  @!PT LDS RZ, [RZ] ;  /* 0x00000000fffff984 */ /* 0x000fe20000000800 */
[----:B------:R1:W-:Y:S04]  /*1630*/  LDGSTS.E.BYPASS.128 [R101], desc[UR18][R22.64], !P0 ;  /* 0x0000000016657fae */ /* 0x0003e8000c101c52 */
[----:B------:R-:W-:Y:S04]  /*1640*/  LDGSTS.E.BYPASS.128 [R103], desc[UR18][R92.64], !P0 ;  /* 0x000000005c677fae */ /* 0x000fe8000c101c52 */
[----:B------:R-:W-:Y:S01]  /*1650*/  LDGSTS.E.BYPASS.128 [R105], desc[UR18][R88.64], !P0 ;  /* 0x0000000058697fae */ /* 0x000fe2000c101c52 */
[----:B-1----:R-:W-:-:S03]  /*1660*/  IADD3 R22, P4, R102, UR4, RZ ;  /* 0x0000000466167c10 */ /* 0x002fc6000ff9e0ff */
[----:B------:R1:W-:Y:S01]  /*1670*/  LDGSTS.E.BYPASS.128 [R107], desc[UR18][R12.64], !P0 ;  /* 0x000000000c6b7fae */ /* 0x0003e2000c101c52 */
[----:B------:R-:W-:Y:S01]  /*1680*/  UIADD3 UR4, UP0, UR4, 0x80, URZ ;  /* 0x0000008004047890 */ /* 0x000fe2000ff1e03f */
[----:B------:R-:W-:Y:S02]  /*1690*/  IADD3.X R23, R104, UR5, RZ, P4, !PT ;  /* 0x0000000568177c10 */ /* 0x000fe4000a7fe4ff */
[----:B------:R-:W0:Y:S01]  /*16a0*/  LDGDEPBAR ;  /* 0x00000000000079af */ /* 0x000e220000000000 */
[----:B------:R-:W-:-:S03]  /*16b0*/  UIADD3.X UR5, URZ, UR5, URZ, UP0, !UPT ;  /* 0x000000053f057290 */ /* 0x000fc600087fe43f */
[----:B------:R2:W-:Y:S04]  /*16c0*/  LDGSTS.E.BYPASS.128 [R101+0x14000], desc[UR18][R14.64], !P0 ;  /* 0x140000000e657fae */ /* 0x0005e8000c101c52 */
[----:B------:R2:W-:Y:S01]  /*16d0*/  LDGSTS.E.BYPASS.128 [R103+0x14000], desc[UR18][R18.64], !P0 ;  /* 0x1400000012677fae */ /* 0x0005e2000c101c52 */
[----:B-1----:R-:W-:-:S03]  /*16e0*/  IMAD.MOV.U32 R12, RZ, RZ, R99 ;  /* 0x000000ffff0c7224 */ /* 0x002fc600078e0063 */
[----:B------:R2:W-:Y:S04]  /*16f0*/  LDGSTS.E.BYPASS.128 [R105+0x14000], desc[UR18][R20.64], !P0 ;  /* 0x1400000014697fae */ /* 0x0005e8000c101c52 */
[----:B------:R2:W-:Y:S01]  /*1700*/  LDGSTS.E.BYPASS.128 [R107+0x14000], desc[UR18][R22.64], !P0 ;  /* 0x14000000166b7fae */ /* 0x0005e2000c101c52 */
[----:B------:R-:W-:-:S03]  /*1710*/  ISETP.GE.U32.AND P0, PT, R99, 0xbc0, PT ;  /* 0x00000bc06300780c */ /* 0x000fc60003f06070 */
[----:B------:R-:W0:Y:S10]  /*1720*/  LDGDEPBAR ;  /* 0x00000000000079af */ /* 0x000e340000000000 */
[----:B--2---:R-:W-:Y:S05]  /*1730*/  @!P0 BRA `(.L_x_0) ;  /* 0xfffffff800ac8947 */ /* 0x004fea000383ffff */
[----:B------:R-:W-:Y:S02]  /*1740*/  WARPGROUP.DEPBAR.LE gsb0, 0x0 ;  /* 0x00008000000079c5 */ /* 0x000fe40000010000 */
[----:B------:R-:W-:Y:S01]  /*1750*/  LOP3.LUT R88, R98, 0x7, RZ, 0xc0, !PT ;  /* 0x0000000762587812 */ /* 0x000fe200078ec0ff */
[----:B------:R-:W-:-:S04]  /*1760*/  DEPBAR.LE SB0, 0x0 ;  /* 0x000080000000791a */ /* 0x000fc80000000000 */
[----:B------:R-:W-:Y:S01]  /*1770*/  SHF.R.U32.HI R5, RZ, 0x2, R0 ;  /* 0x00000002ff057819 */ /* 0x000fe20000011600 */
[----:B------:R-:W-:Y:S02]  /*1780*/  IMAD.SHL.U32 R6, R0, 0x2, RZ ;  /* 0x0000000200067824 */ /* 0x000fe400078e00ff */
[----:B------:R-:W-:Y:S01]  /*1790*/  IMAD.SHL.U32 R8, R88, 0x10, RZ ;  /* 0x0000001058087824 */ /* 0x000fe200078e00ff */
[----:B------:R-:W-:Y:S02]  /*17a0*/  SGXT.U32 R5, R5, 0x3 ;  /* 0x000000030505781a */ /* 0x000fe40000000000 */
[----:B------:R-:W-:Y:S02]  /*17b0*/  LOP3.LUT R6, R6, 0x6, RZ, 0xc0, !PT ;  /* 0x0000000606067812 */ /* 0x000fe400078ec0ff */
[----:B------:R-:W-:-:S05]  /*17c0*/  LOP3.LUT R5, R8, R5, RZ, 0xfc, !PT ;  /* 0x0000000508057212 */ /* 0x000fca00078efcff */
[----:B------:R-:W-:Y:S02]  /*17d0*/  IMAD R5, R5, 0x88, R6 ;  /* 0x0000008805057824 */ /* 0x000fe400078e0206 */
[----:B------:R-:W1:Y:S03]  /*17e0*/  LDC.64 R6, c[0x0][0x210] ;  /* 0x00008400ff067b82 */ /* 0x000e660000000a00 */
[----:B------:R-:W-:-:S05]  /*17f0*/  LEA R5, R5, UR14, 0x2 ;  /* 0x0000000e05057c11 */ /* 0x000fca000f8e10ff */
[----:B------:R-:W-:Y:S06]  /*1800*/  BAR.SYNC.DEFER_BLOCKING 0x0 ;  /* 0x0000000000007b1d */ /* 0x000fec0000010000 */
[----:B------:R2:W-:Y:S04]  /*1810*/  STS.64 [R5], R24 ;  /* 0x0000001805007388 */ /* 0x0005e80000000a00 */
[----:B------:R3:W-:Y:S04]  /*1820*/  STS.64 [R5+0x1100], R26 ;  /* 0x0011001a05007388 */ /* 0x0007e80000000a00 */
[----:B------:R-:W-:Y:S04]  /*1830*/  STS.64 [R5+0x20], R28 ;  /* 0x0000201c05007388 */ /* 0x000fe80000000a00 */
[----:B------:R-:W-:Y:S01]  /*1840*/  STS.64 [R5+0x1120], R30 ;  /* 0x0011201e05007388 */ /* 0x000fe20000000a00 */
[----:B--2---:R-:W-:-:S03]  /*1850*/  CS2R R24, SRZ ;  /* 0x0000000000187805 */ /* 0x004fc6000001ff00 */
[----:B------:R-:W-:Y:S01]  /*1860*/  STS.64 [R5+0x40], R32 ;  /* 0x0000402005007388 */ /* 0x000fe20000000a00 */
[----:B---3--:R-:W-:-:S03]  /*1870*/  CS2R R26, SRZ ;  /* 0x00000000001a7805 */ /* 0x008fc6000001ff00 */
[----:B------:R-:W-:Y:S04]  /*1880*/  STS.64 [R5+0x1140], R34 ;  /* 0x0011402205007388 */ /* 0x000fe80000000a00 */
[----:B------:R-:W-:Y:S04]  /*1890*/  STS.64 [R5+0x60], R36 ;  /* 0x0000602405007388 */ /* 0x000fe80000000a00 */
[----:B------:R2:W-:Y:S04]  /*18a0*/  STS.64 [R5+0x1160], R38 ;  /* 0x0011602605007388 */ /* 0x0005e80000000a00 */
[----:B------:R-:W-:Y:S04]  /*18b0*/  STS.64 [R5+0x80], R40 ;  /* 0x0000802805007388 */ /* 0x000fe80000000a00 */
[----:B------:R-:W-:Y:S04]  /*18c0*/  STS.64 [R5+0x1180], R42 ;  /* 0x0011802a05007388 */ /* 0x000fe80000000a00 */
[----:B------:R3:W-:Y:S01]  /*18d0*/  STS.64 [R5+0xa0], R44 ;  /* 0x0000a02c05007388 */ /* 0x0007e20000000a00 */
[----:B--2---:R-:W-:-:S03]  /*18e0*/  LOP3.LUT R39, R4, 0x78, R3, 0xf8, !PT ;  /* 0x0000007804277812 */ /* 0x004fc600078ef803 */
[----:B------:R-:W-:Y:S01]  /*18f0*/  STS.64 [R5+0x11a0], R46 ;  /* 0x0011a02e05007388 */ /* 0x000fe20000000a00 */
[C---:B------:R-:W-:Y:S01]  /*1900*/  ISETP.GE.AND P0, PT, R39.reuse, 0xc00, PT ;  /* 0x00000c002700780c */ /* 0x040fe20003f06270 */
[----:B-1----:R-:W-:Y:S02]  /*1910*/  IMAD.WIDE R36, R39, 0x2, R6 ;  /* 0x0000000227247825 */ /* 0x002fe400078e0206 */
[----:B------:R-:W-:Y:S01]  /*1920*/  STS.64 [R5+0xc0], R48 ;  /* 0x0000c03005007388 */ /* 0x000fe20000000a00 */
[----:B------:R-:W-:-:S03]  /*1930*/  ISETP.LT.AND P1, PT, R2, R17, !P0 ;  /* 0x000000110200720c */ /* 0x000fc60004721270 */
[----:B------:R-:W-:Y:S04]  /*1940*/  STS.64 [R5+0x11c0], R50 ;  /* 0x0011c03205007388 */ /* 0x000fe80000000a00 */
        /* <DEDUP_REMOVED lines=8> */
[----:B------:R1:W-:Y:S04]  /*19d0*/  STS.64 [R5+0x160], R68 ;  /* 0x0001604405007388 */ /* 0x0003e80000000a00 */
[----:B------:R2:W-:Y:S04]  /*19e0*/  STS.64 [R5+0x1260], R70 ;  /* 0x0012604605007388 */ /* 0x0005e80000000a00 */
[----:B------:R-:W-:Y:S04]  /*19f0*/  STS.64 [R5+0x180], R72 ;  /* 0x0001804805007388 */ /* 0x000fe80000000a00 */
[----:B------:R-:W-:Y:S04]  /*1a00*/  STS.64 [R5+0x1280], R74 ;  /* 0x0012804a05007388 */ /* 0x000fe80000000a00 */
[----:B------:R-:W-:Y:S04]  /*1a10*/  STS.64 [R5+0x1a0], R76 ;  /* 0x0001a04c05007388 */ /* 0x000fe80000000a00 */
[----:B------:R-:W-:Y:S04]  /*1a20*/  STS.64 [R5+0x12a0], R78 ;  /* 0x0012a04e05007388 */ /* 0x000fe80000000a00 */
[----:B------:R-:W-:Y:S04]  /*1a30*/  STS.64 [R5+0x1c0], R80 ;  /* 0x0001c05005007388 */ /* 0x000fe80000000a00 */
[----:B------:R-:W-:Y:S04]  /*1a40*/  STS.64 [R5+0x12c0], R82 ;  /* 0x0012c05205007388 */ /* 0x000fe80000000a00 */
[----:B------:R-:W-:Y:S04]  /*1a50*/  STS.64 [R5+0x1e0], R84 ;  /* 0x0001e05405007388 */ /* 0x000fe80000000a00 */
[----:B------:R4:W-:Y:S01]  /*1a60*/  STS.64 [R5+0x12e0], R86 ;  /* 0x0012e05605007388 */ /* 0x0009e20000000a00 */
[----:B------:R-:W-:-:S02]  /*1a70*/  LOP3.LUT R4, R2, 0x10, RZ, 0xfc, !PT ;  /* 0x0000001002047812 */ /* 0x000fc400078efcff */
[----:B------:R-:W-:Y:S02]  /*1a80*/  CS2R R28, SRZ ;  /* 0x00000000001c7805 */ /* 0x000fe4000001ff00 */
[C---:B------:R-:W-:Y:S01]  /*1a90*/  LOP3.LUT R6, R2.reuse, 0x30, RZ, 0xfc, !PT ;  /* 0x0000003002067812 */ /* 0x040fe200078efcff */
[----:B------:R-:W-:Y:S01]  /*1aa0*/  BAR.SYNC.DEFER_BLOCKING 0x0 ;  /* 0x0000000000007b1d */ /* 0x000fe20000010000 */
[----:B------:R-:W-:Y:S02]  /*1ab0*/  CS2R R30, SRZ ;  /* 0x00000000001e7805 */ /* 0x000fe4000001ff00 */
[C---:B------:R-:W-:Y:S02]  /*1ac0*/  LOP3.LUT R16, R2.reuse, 0x60, RZ, 0xfc, !PT ;  /* 0x0000006002107812 */ /* 0x040fe400078efcff */
[----:B------:R-:W-:Y:S02]  /*1ad0*/  LOP3.LUT R18, R2, 0x70, RZ, 0xfc, !PT ;  /* 0x0000007002127812 */ /* 0x000fe400078efcff */
[----:B------:R-:W-:-:S02]  /*1ae0*/  P2R R8, PR, RZ, 0x2 ;  /* 0x00000002ff087803 */ /* 0x000fc40000000000 */
[----:B------:R-:W-:Y:S02]  /*1af0*/  CS2R R10, SRZ ;  /* 0x00000000000a7805 */ /* 0x000fe4000001ff00 */
[----:B------:R-:W-:Y:S02]  /*1b00*/  CS2R R12, SRZ ;  /* 0x00000000000c7805 */ /* 0x000fe4000001ff00 */
[----:B------:R-:W-:Y:S02]  /*1b10*/  CS2R R14, SRZ ;  /* 0x00000000000e7805 */ /* 0x000fe4000001ff00 */
[----:B------:R-:W-:Y:S02]  /*1b20*/  CS2R R20, SRZ ;  /* 0x0000000000147805 */ /* 0x000fe4000001ff00 */
[----:B------:R-:W-:Y:S02]  /*1b30*/  CS2R R22, SRZ ;  /* 0x0000000000167805 */ /* 0x000fe4000001ff00 */
[----:B------:R-:W-:Y:S01]  /*1b40*/  SHF.R.U32.HI R0, RZ, 0x4, R0 ;  /* 0x00000004ff007819 */ /* 0x000fe20000011600 */
[----:B------:R-:W-:Y:S01]  /*1b50*/  IMAD.SHL.U32 R33, R88, 0x2, RZ ;  /* 0x0000000258217824 */ /* 0x000fe200078e00ff */
[----:B---3--:R-:W3:Y:S01]  /*1b60*/  LDC.64 R44, c[0x0][0x228] ;  /* 0x00008a00ff2c7b82 */ /* 0x008ee20000000a00 */
[----:B------:R-:W5:Y:S01]  /*1b70*/  @P1 LDG.E.EL.128 R24, desc[UR18][R36.64] ;  /* 0x0000001224181981 */ /* 0x000f62000c2e1d00 */
[----:B------:R-:W-:-:S02]  /*1b80*/  ISETP.LT.AND P6, PT, R4, R17, !P0 ;  /* 0x000000110400720c */ /* 0x000fc400047c1270 */
[----:B------:R-:W-:Y:S02]  /*1b90*/  LOP3.LUT R4, R2, 0x20, RZ, 0xfc, !PT ;  /* 0x0000002002047812 */ /* 0x000fe400078efcff */
[-C--:B------:R-:W-:Y:S02]  /*1ba0*/  ISETP.LT.AND P4, PT, R6, R17.reuse, !P0 ;  /* 0x000000110600720c */ /* 0x080fe40004781270 */
[-C--:B------:R-:W-:Y:S02]  /*1bb0*/  ISETP.LT.AND P5, PT, R4, R17.reuse, !P0 ;  /* 0x000000110400720c */ /* 0x080fe400047a1270 */
[C---:B------:R-:W-:Y:S02]  /*1bc0*/  LOP3.LUT R6, R2.reuse, 0x50, RZ, 0xfc, !PT ;  /* 0x0000005002067812 */ /* 0x040fe400078efcff */
[----:B------:R-:W-:Y:S02]  /*1bd0*/  LOP3.LUT R4, R2, 0x40, RZ, 0xfc, !PT ;  /* 0x0000004002047812 */ /* 0x000fe400078efcff */
[-C--:B------:R-:W-:Y:S01]  /*1be0*/  ISETP.LT.AND P2, PT, R6, R17.reuse, !P0 ;  /* 0x000000110600720c */ /* 0x080fe20004741270 */
[----:B------:R-:W3:Y:S01]  /*1bf0*/  @P6 LDG.E.EL.128 R28, desc[UR18][R36.64] ;  /* 0x00000012241c6981 */ /* 0x000ee2000c2e1d00 */
[----:B------:R-:W-:-:S02]  /*1c00*/  ISETP.LT.AND P1, PT, R16, R17, !P0 ;  /* 0x000000111000720c */ /* 0x000fc40004721270 */
[----:B-1----:R-:W-:Y:S02]  /*1c10*/  CS2R R68, SRZ ;  /* 0x0000000000447805 */ /* 0x002fe4000001ff00 */
[-C--:B------:R-:W-:Y:S02]  /*1c20*/  ISETP.LT.AND P3, PT, R4, R17.reuse, !P0 ;  /* 0x000000110400720c */ /* 0x080fe40004761270 */
[----:B--2---:R-:W-:Y:S02]  /*1c30*/  CS2R R70, SRZ ;  /* 0x0000000000467805 */ /* 0x004fe4000001ff00 */
[----:B------:R-:W-:Y:S02]  /*1c40*/  ISETP.LT.AND P0, PT, R18, R17, !P0 ;  /* 0x000000111200720c */ /* 0x000fe40004701270 */
[----:B------:R-:W-:Y:S02]  /*1c50*/  P2R R46, PR, RZ, 0x40 ;  /* 0x00000040ff2e7803 */ /* 0x000fe40000000000 */
[----:B----4-:R-:W-:-:S02]  /*1c60*/  CS2R R4, SRZ ;  /* 0x0000000000047805 */ /* 0x010fc4000001ff00 */
[----:B------:R-:W-:Y:S02]  /*1c70*/  ISETP.NE.AND P6, PT, R8, RZ, PT ;  /* 0x000000ff0800720c */ /* 0x000fe40003fc5270 */
[----:B------:R-:W-:Y:S02]  /*1c80*/  CS2R R6, SRZ ;  /* 0x0000000000067805 */ /* 0x000fe4000001ff00 */
[----:B------:R-:W-:Y:S02]  /*1c90*/  CS2R R8, SRZ ;  /* 0x0000000000087805 */ /* 0x000fe4000001ff00 */
[----:B------:R-:W-:Y:S02]  /*1ca0*/  CS2R R16, SRZ ;  /* 0x0000000000107805 */ /* 0x000fe4000001ff00 */
[----:B------:R-:W-:Y:S01]  /*1cb0*/  CS2R R18, SRZ ;  /* 0x0000000000127805 */ /* 0x000fe2000001ff00 */
[----:B------:R-:W2:Y:S04]  /*1cc0*/  @P5 LDG.E.EL.128 R68, desc[UR18][R36.64] ;  /* 0x0000001224445981 */ /* 0x000ea8000c2e1d00 */
[----:B------:R-:W4:Y:S04]  /*1cd0*/  @P2 LDG.E.EL.128 R4, desc[UR18][R36.64] ;  /* 0x0000001224042981 */ /* 0x000f28000c2e1d00 */
[----:B------:R-:W2:Y:S04]  /*1ce0*/  @P1 LDG.E.EL.128 R8, desc[UR18][R36.64] ;  /* 0x0000001224081981 */ /* 0x000ea8000c2e1d00 */
[----:B------:R-:W2:Y:S04]  /*1cf0*/  @P3 LDG.E.EL.128 R12, desc[UR18][R36.64] ;  /* 0x00000012240c3981 */ /* 0x000ea8000c2e1d00 */
[----:B------:R-:W4:Y:S04]  /*1d00*/  @P0 LDG.E.EL.128 R16, desc[UR18][R36.64] ;  /* 0x0000001224100981 */ /* 0x000f28000c2e1d00 */
[----:B------:R1:W4:Y:S01]  /*1d10*/  @P4 LDG.E.EL.128 R20, desc[UR18][R36.64] ;  /* 0x0000001224144981 */ /* 0x000322000c2e1d00 */
[----:B------:R-:W-:-:S02]  /*1d20*/  SGXT.U32 R0, R0, 0x1 ;  /* 0x000000010000781a */ /* 0x000fc40000000000 */
[----:B------:R-:W-:Y:S02]  /*1d30*/  LOP3.LUT R3, R3, 0x78, RZ, 0xc0, !PT ;  /* 0x0000007803037812 */ /* 0x000fe400078ec0ff */
[----:B------:R-:W-:-:S05]  /*1d40*/  LOP3.LUT R0, R33, R0, RZ, 0xfc, !PT ;  /* 0x0000000021007212 */ /* 0x000fca00078efcff */
[----:B------:R-:W-:-:S05]  /*1d50*/  IMAD R0, R0, 0x88, R3 ;  /* 0x0000008800007824 */ /* 0x000fca00078e0203 */
[----:B------:R-:W-:-:S05]  /*1d60*/  LEA R0, R0, UR14, 0x2 ;  /* 0x0000000e00007c11 */ /* 0x000fca000f8e10ff */
[----:B------:R-:W1:Y:S04]  /*1d70*/  LDS.128 R40, [R0] ;  /* 0x0000000000287984 */ /* 0x000e680000000c00 */
[----:B------:R-:W1:Y:S01]  /*1d80*/  LDS.128 R32, [R0+0x10] ;  /* 0x0000100000207984 */ /* 0x000e620000000c00 */
[C---:B-----5:R-:W-:Y:S01]  /*1d90*/  PRMT R3, R24.reuse, 0x7632, R3 ;  /* 0x0000763218037816 */ /* 0x060fe20000000003 */
[----:B-1----:R-:W-:Y:S01]  /*1da0*/  IMAD.U32 R37, R24, 0x10000, RZ ;  /* 0x0001000018257824 */ /* 0x002fe200078e00ff */
[C---:B------:R-:W-:Y:S01]  /*1db0*/  PRMT R24, R25.reuse, 0x7632, R24 ;  /* 0x0000763219187816 */ /* 0x040fe20000000018 */
[----:B------:R-:W-:Y:S01]  /*1dc0*/  IMAD.U32 R47, R25, 0x10000, RZ ;  /* 0x00010000192f7824 */ /* 0x000fe200078e00ff */
[----:B------:R-:W-:Y:S01]  /*1dd0*/  PRMT R25, R26, 0x7632, R25 ;  /* 0x000076321a197816 */ /* 0x000fe20000000019 */
[----:B------:R-:W-:-:S02]  /*1de0*/  IMAD.U32 R36, R3, 0x10000, RZ ;  /* 0x0001000003247824 */ /* 0x000fc400078e00ff */
[----:B------:R-:W-:Y:S01]  /*1df0*/  IMAD.U32 R49, R26, 0x10000, RZ ;  /* 0x000100001a317824 */ /* 0x000fe200078e00ff */
[----:B------:R-:W-:Y:S01]  /*1e00*/  PRMT R26, R27, 0x7632, R26 ;  /* 0x000076321b1a7816 */ /* 0x000fe2000000001a */
[----:B------:R-:W-:Y:S01]  /*1e10*/  FADD R38, R41, R36 ;  /* 0x0000002429267221 */ /* 0x000fe20000000000 */
[----:B------:R-:W-:Y:S01]  /*1e20*/  FADD R37, R40, R37 ;  /* 0x0000002528257221 */ /* 0x000fe20000000000 */
[----:B------:R-:W-:Y:S02]  /*1e30*/  IMAD.U32 R36, R25, 0x10000, RZ ;  /* 0x0001000019247824 */ /* 0x000fe400078e00ff */
[----:B------:R-:W-:Y:S02]  /*1e40*/  IMAD.U32 R27, R27, 0x10000, RZ ;  /* 0x000100001b1b7824 */ /* 0x000fe400078e00ff */
[----:B------:R-:W-:Y:S02]  /*1e50*/  IMAD.U32 R26, R26, 0x10000, RZ ;  /* 0x000100001a1a7824 */ /* 0x000fe400078e00ff */
[----:B------:R-:W-:Y:S01]  /*1e60*/  FADD R33, R33, R36 ;  /* 0x0000002421217221 */ /* 0x000fe20000000000 */
[----:B------:R-:W-:Y:S01]  /*1e70*/  IMAD R3, R2, 0xc00, R39 ;  /* 0x00000c0002037824 */ /* 0x000fe200078e0227 */
[----:B------:R-:W-:-:S02]  /*1e80*/  F2FP.BF16.F32.PACK_AB R48, R38, R37 ;  /* 0x000000252630723e */ /* 0x000fc400000010ff */
[----:B------:R-:W1:Y:S01]  /*1e90*/  LDS.128 R36, [R0+0x2200] ;  /* 0x0022000000247984 */ /* 0x000e620000000c00 */
[----:B------:R-:W-:Y:S02]  /*1ea0*/  IMAD.U32 R24, R24, 0x10000, RZ ;  /* 0x0001000018187824 */ /* 0x000fe400078e00ff */
[----:B------:R-:W-:Y:S01]  /*1eb0*/  FADD R27, R34, R27 ;  /* 0x0000001b221b7221 */ /* 0x000fe20000000000 */
[----:B------:R-:W-:Y:S01]  /*1ec0*/  FADD R26, R35, R26 ;  /* 0x0000001a231a7221 */ /* 0x000fe20000000000 */
[----:B------:R-:W-:-:S04]  /*1ed0*/  FADD R43, R43, R24 ;  /* 0x000000182b2b7221 */ /* 0x000fc80000000000 */
[----:B------:R-:W-:Y:S02]  /*1ee0*/  F2FP.BF16.F32.PACK_AB R51, R26, R27 ;  /* 0x0000001b1a33723e */ /* 0x000fe400000010ff */
[----:B------:R-:W5:Y:S01]  /*1ef0*/  LDS.128 R24, [R0+0x2210] ;  /* 0x0022100000187984 */ /* 0x000f620000000c00 */
[----:B------:R-:W-:Y:S01]  /*1f00*/  FADD R32, R32, R49 ;  /* 0x0000003120207221 */ /* 0x000fe20000000000 */
[C---:B---3--:R-:W-:Y:S01]  /*1f10*/  PRMT R2, R28.reuse, 0x7632, R2 ;  /* 0x000076321c027816 */ /* 0x048fe20000000002 */
[----:B------:R-:W-:Y:S02]  /*1f20*/  IMAD.U32 R35, R28, 0x10000, RZ ;  /* 0x000100001c237824 */ /* 0x000fe400078e00ff */
[----:B------:R-:W-:Y:S01]  /*1f30*/  FADD R42, R42, R47 ;  /* 0x0000002f2a2a7221 */ /* 0x000fe20000000000 */
[C---:B------:R-:W-:Y:S01]  /*1f40*/  PRMT R28, R29.reuse, 0x7632, R28 ;  /* 0x000076321d1c7816 */ /* 0x040fe2000000001c */
[----:B------:R-:W-:Y:S01]  /*1f50*/  IMAD.U32 R41, R29, 0x10000, RZ ;  /* 0x000100001d297824 */ /* 0x000fe200078e00ff */
[----:B------:R-:W-:Y:S01]  /*1f60*/  F2FP.BF16.F32.PACK_AB R50, R33, R32 ;  /* 0x000000202132723e */ /* 0x000fe200000010ff */
[----:B------:R-:W-:Y:S01]  /*1f70*/  IMAD.U32 R2, R2, 0x10000, RZ ;  /* 0x0001000002027824 */ /* 0x000fe200078e00ff */
[----:B------:R-:W-:Y:S01]  /*1f80*/  PRMT R29, R30, 0x7632, R29 ;  /* 0x000076321e1d7816 */ /* 0x000fe2000000001d */
[----:B------:R-:W-:Y:S01]  /*1f90*/  IMAD.WIDE R32, R3, 0x2, R44 ;  /* 0x0000000203207825 */ /* 0x000fe200078e022c */
[----:B------:R-:W-:-:S03]  /*1fa0*/  F2FP.BF16.F32.PACK_AB R49, R43, R42 ;  /* 0x0000002a2b31723e */ /* 0x000fc600000010ff */
[----:B------:R-:W-:Y:S02]  /*1fb0*/  IMAD.U32 R28, R28, 0x10000, RZ ;  /* 0x000100001c1c7824 */ /* 0x000fe400078e00ff */
[----:B------:R-:W-:Y:S01]  /*1fc0*/  IMAD.U32 R43, R30, 0x10000, RZ ;  /* 0x000100001e2b7824 */ /* 0x000fe200078e00ff */
[----:B------:R-:W-:Y:S01]  /*1fd0*/  PRMT R30, R31, 0x7632, R30 ;  /* 0x000076321f1e7816 */ /* 0x000fe2000000001e */
[----:B------:R3:W-:Y:S01]  /*1fe0*/  @P6 STG.E.128 desc[UR18][R32.64], R48 ;  /* 0x0000003020006986 */ /* 0x0007e2000c101d12 */
[----:B--2---:R-:W-:Y:S01]  /*1ff0*/  IMAD.U32 R95, R68, 0x10000, RZ ;  /* 0x00010000445f7824 */ /* 0x004fe200078e00ff */
[C---:B----4-:R-:W-:Y:S01]  /*2000*/  PRMT R76, R4.reuse, 0x7632, R76 ;  /* 0x00007632044c7816 */ /* 0x050fe2000000004c */
[----:B------:R-:W-:Y:S01]  /*2010*/  IMAD.U32 R97, R69, 0x10000, RZ ;  /* 0x0001000045617824 */ /* 0x000fe200078e00ff */
[----:B------:R-:W-:Y:S01]  /*2020*/  PRMT R80, R5, 0x7632, R80 ;  /* 0x0000763205507816 */ /* 0x000fe20000000050 */
[----:B------:R-:W-:Y:S01]  /*2030*/  IMAD.U32 R77, R4, 0x10000, RZ ;  /* 0x00010000044d7824 */ /* 0x000fe200078e00ff */
[----:B------:R-:W-:Y:S01]  /*2040*/  PRMT R74, R7, 0x7632, R74 ;  /* 0x00007632074a7816 */ /* 0x000fe2000000004a */
[----:B------:R-:W-:Y:S01]  /*2050*/  IMAD.U32 R79, R5, 0x10000, RZ ;  /* 0x00010000054f7824 */ /* 0x000fe200078e00ff */
[----:B------:R-:W-:Y:S01]  /*2060*/  PRMT R52, R10, 0x7632, R52 ;  /* 0x000076320a347816 */ /* 0x000fe20000000034 */
[----:B------:R-:W-:-:S02]  /*2070*/  IMAD.U32 R73, R7, 0x10000, RZ ;  /* 0x0001000007497824 */ /* 0x000fc400078e00ff */
[----:B-1----:R-:W-:Y:S01]  /*2080*/  FADD R37, R37, R2 ;  /* 0x0000000225257221 */ /* 0x002fe20000000000 */
[----:B------:R-:W-:Y:S02]  /*2090*/  IMAD.U32 R2, R29, 0x10000, RZ ;  /* 0x000100001d027824 */ /* 0x000fe400078e00ff */
[--C-:B------:R-:W-:Y:S01]  /*20a0*/  FADD R34, R39, R28.reuse ;  /* 0x0000001c27227221 */ /* 0x100fe20000000000 */
[----:B------:R-:W-:Y:S01]  /*20b0*/  PRMT R28, R68, 0x7632, R28 ;  /* 0x00007632441c7816 */ /* 0x000fe2000000001c */
[----:B------:R-:W-:Y:S01]  /*20c0*/  IMAD.U32 R53, R10, 0x10000, RZ ;  /* 0x000100000a357824 */ /* 0x000fe200078e00ff */
[----:B------:R-:W-:Y:S01]  /*20d0*/  PRMT R29, R69, 0x7632, R29 ;  /* 0x00007632451d7816 */ /* 0x000fe2000000001d */
[C---:B------:R-:W-:Y:S01]  /*20e0*/  IMAD.U32 R69, R6.reuse, 0x10000, RZ ;  /* 0x0001000006457824 */ /* 0x040fe200078e00ff */
[----:B------:R-:W-:Y:S01]  /*20f0*/  PRMT R68, R6, 0x7632, R68 ;  /* 0x0000763206447816 */ /* 0x000fe20000000044 */
[C---:B---3--:R-:W-:Y:S01]  /*2100*/  IMAD.U32 R49, R8.reuse, 0x10000, RZ ;  /* 0x0001000008317824 */ /* 0x048fe200078e00ff */
[----:B------:R-:W-:Y:S01]  /*2110*/  PRMT R48, R8, 0x7632, R48 ;  /* 0x0000763208307816 */ /* 0x000fe20000000030 */
[C---:B------:R-:W-:Y:S01]  /*2120*/  IMAD.U32 R51, R9.reuse, 0x10000, RZ ;  /* 0x0001000009337824 */ /* 0x040fe200078e00ff */
[----:B------:R-:W-:Y:S01]  /*2130*/  PRMT R50, R9, 0x7632, R50 ;  /* 0x0000763209327816 */ /* 0x000fe20000000032 */
[C---:B------:R-:W-:Y:S01]  /*2140*/  IMAD.U32 R55, R11.reuse, 0x10000, RZ ;  /* 0x000100000b377824 */ /* 0x040fe200078e00ff */
[----:B------:R-:W-:Y:S01]  /*2150*/  PRMT R54, R11, 0x7632, R54 ;  /* 0x000076320b367816 */ /* 0x000fe20000000036 */
[----:B------:R-:W-:-:S02]  /*2160*/  IMAD.U32 R31, R31, 0x10000, RZ ;  /* 0x000100001f1f7824 */ /* 0x000fc400078e00ff */
[----:B------:R-:W-:Y:S01]  /*2170*/  FADD R32, R36, R35 ;  /* 0x0000002324207221 */ /* 0x000fe20000000000 */
[----:B------:R-:W-:Y:S01]  /*2180*/  IMAD.U32 R30, R30, 0x10000, RZ ;  /* 0x000100001e1e7824 */ /* 0x000fe200078e00ff */
[----:B------:R-:W1:Y:S01]  /*2190*/  LDS.128 R4, [R0+0x4400] ;  /* 0x0044000000047984 */ /* 0x000e620000000c00 */
[C---:B------:R-:W-:Y:S01]  /*21a0*/  PRMT R78, R12.reuse, 0x7632, R78 ;  /* 0x000076320c4e7816 */ /* 0x040fe2000000004e */
[----:B------:R-:W-:Y:S01]  /*21b0*/  IMAD.U32 R87, R12, 0x10000, RZ ;  /* 0x000100000c577824 */ /* 0x000fe200078e00ff */
[C---:B------:R-:W-:Y:S01]  /*21c0*/  PRMT R82, R13.reuse, 0x7632, R82 ;  /* 0x000076320d527816 */ /* 0x040fe20000000052 */
[----:B------:R-:W2:Y:S01]  /*21d0*/  LDS.128 R8, [R0+0x4410] ;  /* 0x0044100000087984 */ /* 0x000ea20000000c00 */
[----:B------:R-:W-:Y:S01]  /*21e0*/  IMAD.U32 R89, R13, 0x10000, RZ ;  /* 0x000100000d597824 */ /* 0x000fe200078e00ff */
[C---:B------:R-:W-:Y:S01]  /*21f0*/  PRMT R84, R14.reuse, 0x7632, R84 ;  /* 0x000076320e547816 */ /* 0x040fe20000000054 */
[----:B------:R-:W-:Y:S01]  /*2200*/  IMAD.U32 R91, R14, 0x10000, RZ ;  /* 0x000100000e5b7824 */ /* 0x000fe200078e00ff */
[C---:B------:R-:W-:Y:S01]  /*2210*/  PRMT R86, R15.reuse, 0x7632, R86 ;  /* 0x000076320f567816 */ /* 0x040fe20000000056 */
[----:B------:R-:W-:Y:S01]  /*2220*/  IMAD.U32 R93, R15, 0x10000, RZ ;  /* 0x000100000f5d7824 */ /* 0x000fe200078e00ff */
[C---:B------:R-:W-:Y:S01]  /*2230*/  PRMT R58, R17.reuse, 0x7632, R58 ;  /* 0x00007632113a7816 */ /* 0x040fe2000000003a */
[----:B------:R-:W-:Y:S01]  /*2240*/  IMAD.U32 R59, R17, 0x10000, RZ ;  /* 0x00010000113b7824 */ /* 0x000fe200078e00ff */
[----:B------:R-:W3:Y:S01]  /*2250*/  LDS.128 R12, [R0+0x6600] ;  /* 0x00660000000c7984 */ /* 0x000ee20000000c00 */
[----:B------:R-:W-:-:S02]  /*2260*/  VIADD R17, R3, 0x18000 ;  /* 0x0001800003117836 */ /* 0x000fc40000000000 */
[----:B------:R-:W-:Y:S01]  /*2270*/  FADD R33, R38, R41 ;  /* 0x0000002926217221 */ /* 0x000fe20000000000 */
[----:B-----5:R-:W-:Y:S01]  /*2280*/  FADD R24, R24, R43 ;  /* 0x0000002b18187221 */ /* 0x020fe20000000000 */
[----:B------:R-:W-:Y:S01]  /*2290*/  FADD R26, R26, R31 ;  /* 0x0000001f1a1a7221 */ /* 0x000fe20000000000 */
[----:B------:R-:W-:Y:S01]  /*22a0*/  FADD R25, R25, R2 ;  /* 0x0000000219197221 */ /* 0x000fe20000000000 */
[----:B------:R-:W-:Y:S01]  /*22b0*/  FADD R27, R27, R30 ;  /* 0x0000001e1b1b7221 */ /* 0x000fe20000000000 */
[----:B------:R-:W-:Y:S01]  /*22c0*/  F2FP.BF16.F32.PACK_AB R32, R37, R32 ;  /* 0x000000202520723e */ /* 0x000fe200000010ff */
[C---:B------:R-:W-:Y:S01]  /*22d0*/  VIADD R47, R3.reuse, 0xc000 ;  /* 0x0000c000032f7836 */ /* 0x040fe20000000000 */
[----:B------:R-:W-:Y:S01]  /*22e0*/  PRMT R56, R16, 0x7632, R56 ;  /* 0x0000763210387816 */ /* 0x000fe20000000038 */
[C---:B------:R-:W-:Y:S01]  /*22f0*/  VIADD R37, R3.reuse, 0x24000 ;  /* 0x0002400003257836 */ /* 0x040fe20000000000 */
[----:B------:R-:W-:Y:S01]  /*2300*/  PRMT R60, R18, 0x7632, R60 ;  /* 0x00007632123c7816 */ /* 0x000fe2000000003c */
[----:B------:R-:W-:Y:S01]  /*2310*/  VIADD R39, R3, 0x30000 ;  /* 0x0003000003277836 */ /* 0x000fe20000000000 */
[----:B------:R-:W-:Y:S01]  /*2320*/  PRMT R61, R19, 0x7632, R61 ;  /* 0x00007632133d7816 */ /* 0x000fe2000000003d */
[----:B------:R-:W-:-:S02]  /*2330*/  VIADD R41, R3, 0x3c000 ;  /* 0x0003c00003297836 */ /* 0x000fc40000000000 */
[C---:B------:R-:W-:Y:S02]  /*2340*/  VIADD R43, R3.reuse, 0x48000 ;  /* 0x00048000032b7836 */ /* 0x040fe40000000000 */
[----:B------:R-:W-:Y:S01]  /*2350*/  VIADD R31, R3, 0x54000 ;  /* 0x00054000031f7836 */ /* 0x000fe20000000000 */
[----:B------:R-:W-:Y:S01]  /*2360*/  F2FP.BF16.F32.PACK_AB R33, R34, R33 ;  /* 0x000000212221723e */ /* 0x000fe200000010ff */
[----:B------:R-:W-:Y:S02]  /*2370*/  IMAD.U32 R57, R16, 0x10000, RZ ;  /* 0x0001000010397824 */ /* 0x000fe400078e00ff */
[----:B------:R-:W-:Y:S02]  /*2380*/  IMAD.U32 R63, R18, 0x10000, RZ ;  /* 0x00010000123f7824 */ /* 0x000fe400078e00ff */
[----:B------:R-:W-:Y:S02]  /*2390*/  IMAD.U32 R65, R19, 0x10000, RZ ;  /* 0x0001000013417824 */ /* 0x000fe400078e00ff */
[----:B------:R-:W-:Y:S01]  /*23a0*/  IMAD.WIDE R2, R17, 0x2, R44 ;  /* 0x0000000211027825 */ /* 0x000fe200078e022c */
[----:B------:R-:W-:Y:S01]  /*23b0*/  F2FP.BF16.F32.PACK_AB R34, R25, R24 ;  /* 0x000000181922723e */ /* 0x000fe200000010ff */
[----:B------:R-:W4:Y:S01]  /*23c0*/  LDS.128 R16, [R0+0x8810] ;  /* 0x0088100000107984 */ /* 0x000f220000000c00 */
[----:B------:R-:W-:-:S03]  /*23d0*/  F2FP.BF16.F32.PACK_AB R35, R27, R26 ;  /* 0x0000001a1b23723e */ /* 0x000fc600000010ff */
[----:B------:R-:W5:Y:S01]  /*23e0*/  LDS.128 R24, [R0+0x8800] ;  /* 0x0088000000187984 */ /* 0x000f620000000c00 */
[----:B------:R-:W-:Y:S01]  /*23f0*/  ISETP.NE.AND P6, PT, R46, RZ, PT ;  /* 0x000000ff2e00720c */ /* 0x000fe20003fc5270 */
[----:B------:R-:W-:Y:S01]  /*2400*/  IMAD.WIDE R46, R47, 0x2, R44 ;  /* 0x000000022f2e7825 */ /* 0x000fe200078e022c */
[----:B------:R-:W-:Y:S02]  /*2410*/  PRMT R88, R70, 0x7632, R88 ;  /* 0x0000763246587816 */ /* 0x000fe40000000058 */
[----:B------:R-:W-:Y:S02]  /*2420*/  PRMT R62, R71, 0x7632, R62 ;  /* 0x00007632473e7816 */ /* 0x000fe4000000003e */
[----:B------:R-:W-:Y:S02]  /*2430*/  PRMT R64, R20, 0x7632, R64 ;  /* 0x0000763214407816 */ /* 0x000fe40000000040 */
[----:B------:R-:W-:Y:S01]  /*2440*/  PRMT R66, R21, 0x7632, R66 ;  /* 0x0000763215427816 */ /* 0x000fe20000000042 */
[----:B------:R-:W-:-:S02]  /*2450*/  IMAD.U32 R67, R70, 0x10000, RZ ;  /* 0x0001000046437824 */ /* 0x000fc400078e00ff */
[----:B------:R-:W-:Y:S02]  /*2460*/  IMAD.U32 R71, R71, 0x10000, RZ ;  /* 0x0001000047477824 */ /* 0x000fe400078e00ff */
[----:B------:R-:W-:Y:S01]  /*2470*/  IMAD.U32 R88, R88, 0x10000, RZ ;  /* 0x0001000058587824 */ /* 0x000fe200078e00ff */
[----:B------:R1:W-:Y:S01]  /*2480*/  @P6 STG.E.128 desc[UR18][R46.64], R32 ;  /* 0x000000202e006986 */ /* 0x0003e2000c101d12 */
[----:B------:R-:W-:Y:S01]  /*2490*/  IMAD.U32 R62, R62, 0x10000, RZ ;  /* 0x000100003e3e7824 */ /* 0x000fe200078e00ff */
[----:B------:R-:W-:Y:S01]  /*24a0*/  PRMT R70, R22, 0x7632, R70 ;  /* 0x0000763216467816 */ /* 0x000fe20000000046 */
[----:B------:R-:W-:Y:S01]  /*24b0*/  IMAD.U32 R94, R28, 0x10000, RZ ;  /* 0x000100001c5e7824 */ /* 0x000fe200078e00ff */
[----:B------:R-:W-:Y:S01]  /*24c0*/  PRMT R72, R23, 0x7632, R72 ;  /* 0x0000763217487816 */ /* 0x000fe20000000048 */
[----:B------:R-:W-:Y:S02]  /*24d0*/  IMAD.U32 R96, R29, 0x10000, RZ ;  /* 0x000100001d607824 */ /* 0x000fe400078e00ff */
[----:B------:R-:W-:-:S02]  /*24e0*/  IMAD.U32 R75, R20, 0x10000, RZ ;  /* 0x00010000144b7824 */ /* 0x000fc400078e00ff */
[----:B------:R-:W-:Y:S02]  /*24f0*/  IMAD.U32 R81, R21, 0x10000, RZ ;  /* 0x0001000015517824 */ /* 0x000fe400078e00ff */
[----:B------:R-:W-:Y:S02]  /*2500*/  IMAD.U32 R83, R22, 0x10000, RZ ;  /* 0x0001000016537824 */ /* 0x000fe400078e00ff */
[----:B------:R-:W-:Y:S02]  /*2510*/  IMAD.U32 R85, R23, 0x10000, RZ ;  /* 0x0001000017557824 */ /* 0x000fe400078e00ff */
[----:B------:R-:W-:Y:S01]  /*2520*/  IMAD.WIDE R36, R37, 0x2, R44 ;  /* 0x0000000225247825 */ /* 0x000fe200078e022c */
[----:B------:R-:W4:Y:S03]  /*2530*/  LDS.128 R20, [R0+0x6610] ;  /* 0x0066100000147984 */ /* 0x000f260000000c00 */
[----:B-1----:R-:W-:Y:S01]  /*2540*/  FADD R90, R4, R95 ;  /* 0x0000005f045a7221 */ /* 0x002fe20000000000 */
[----:B------:R-:W-:-:S04]  /*2550*/  IMAD.WIDE R38, R39, 0x2, R44 ;  /* 0x0000000227267825 */ /* 0x000fc800078e022c */
[----:B------:R-:W-:Y:S01]  /*2560*/  FADD R92, R6, R97 ;  /* 0x00000061065c7221 */ /* 0x000fe20000000000 */
[----:B--2---:R-:W-:Y:S01]  /*2570*/  FADD R67, R8, R67 ;  /* 0x0000004308437221 */ /* 0x004fe20000000000 */
[----:B------:R-:W-:-:S04]  /*2580*/  IMAD.WIDE R40, R41, 0x2, R44 ;  /* 0x0000000229287825 */ /* 0x000fc800078e022c */
[----:B------:R-:W-:Y:S01]  /*2590*/  FADD R71, R10, R71 ;  /* 0x000000470a477221 */ /* 0x000fe20000000000 */
[----:B------:R-:W-:Y:S01]  /*25a0*/  FADD R32, R9, R88 ;  /* 0x0000005809207221 */ /* 0x000fe20000000000 */
[----:B------:R-:W-:-:S04]  /*25b0*/  IMAD.WIDE R42, R43, 0x2, R44 ;  /* 0x000000022b2a7825 */ /* 0x000fc800078e022c */
[----:B------:R-:W-:Y:S01]  /*25c0*/  FADD R34, R11, R62 ;  /* 0x0000003e0b227221 */ /* 0x000fe20000000000 */
[----:B------:R-:W-:Y:S02]  /*25d0*/  IMAD.U32 R64, R64, 0x10000, RZ ;  /* 0x0001000040407824 */ /* 0x000fe400078e00ff */
[----:B------:R-:W-:Y:S02]  /*25e0*/  IMAD.U32 R46, R66, 0x10000, RZ ;  /* 0x00010000422e7824 */ /* 0x000fe400078e00ff */
[----:B------:R-:W-:Y:S01]  /*25f0*/  FADD R95, R5, R94 ;  /* 0x0000005e055f7221 */ /* 0x000fe20000000000 */
[----:B------:R-:W-:-:S04]  /*2600*/  IMAD.WIDE R44, R31, 0x2, R44 ;  /* 0x000000021f2c7825 */ /* 0x000fc800078e022c */
[----:B------:R-:W-:Y:S01]  /*2610*/  FADD R97, R7, R96 ;  /* 0x0000006007617221 */ /* 0x000fe20000000000 */
[----:B------:R-:W1:Y:S01]  /*2620*/  LDS.128 R28, [R0+0xaa00] ;  /* 0x00aa0000001c7984 */ /* 0x000e620000000c00 */
[----:B---3--:R-:W-:Y:S01]  /*2630*/  FADD R75, R12, R75 ;  /* 0x0000004b0c4b7221 */ /* 0x008fe20000000000 */
[----:B------:R-:W-:Y:S01]  /*2640*/  FADD R81, R14, R81 ;  /* 0x000000510e517221 */ /* 0x000fe20000000000 */
[----:B------:R-:W-:Y:S01]  /*2650*/  FADD R62, R13, R64 ;  /* 0x000000400d3e7221 */ /* 0x000fe20000000000 */
[----:B------:R-:W2:Y:S01]  /*2660*/  LDS.128 R8, [R0+0xcc00] ;  /* 0x00cc000000087984 */ /* 0x000ea20000000c00 */
[----:B------:R-:W-:Y:S01]  /*2670*/  FADD R46, R15, R46 ;  /* 0x0000002e0f2e7221 */ /* 0x000fe20000000000 */
[----:B------:R-:W-:Y:S02]  /*2680*/  IMAD.U32 R84, R84, 0x10000, RZ ;  /* 0x0001000054547824 */ /* 0x000fe400078e00ff */
[----:B------:R-:W3:Y:S01]  /*2690*/  LDS.128 R4, [R0+0xaa10] ;  /* 0x00aa100000047984 */ /* 0x000ee20000000c00 */
[----:B------:R-:W-:-:S03]  /*26a0*/  IMAD.U32 R86, R86, 0x10000, RZ ;  /* 0x0001000056567824 */ /* 0x000fc600078e00ff */
[----:B------:R-:W1:Y:S01]  /*26b0*/  LDS.128 R12, [R0+0xcc10] ;  /* 0x00cc1000000c7984 */ /* 0x000e620000000c00 */
[----:B------:R-:W-:Y:S02]  /*26c0*/  IMAD.U32 R78, R78, 0x10000, RZ ;  /* 0x000100004e4e7824 */ /* 0x000fe400078e00ff */
[----:B------:R-:W-:Y:S02]  /*26d0*/  IMAD.U32 R82, R82, 0x10000, RZ ;  /* 0x0001000052527824 */ /* 0x000fe400078e00ff */
[----:B----4-:R-:W-:Y:S01]  /*26e0*/  FADD R91, R16, R91 ;  /* 0x0000005b105b7221 */ /* 0x010fe20000000000 */
[----:B------:R-:W-:Y:S01]  /*26f0*/  FADD R35, R18, R93 ;  /* 0x0000005d12237221 */ /* 0x000fe20000000000 */
[----:B------:R-:W-:Y:S01]  /*2700*/  FADD R84, R17, R84 ;  /* 0x0000005411547221 */ /* 0x000fe20000000000 */
[----:B------:R-:W-:Y:S01]  /*2710*/  FADD R86, R19, R86 ;  /* 0x0000005613567221 */ /* 0x000fe20000000000 */
[----:B-----5:R-:W-:Y:S01]  /*2720*/  FADD R87, R24, R87 ;  /* 0x0000005718577221 */ /* 0x020fe20000000000 */
[----:B------:R-:W4:Y:S01]  /*2730*/  LDS.128 R16, [R0+0xee00] ;  /* 0x00ee000000107984 */ /* 0x000f220000000c00 */
[----:B------:R-:W-:Y:S01]  /*2740*/  FADD R33, R26, R89 ;  /* 0x000000591a217221 */ /* 0x000fe20000000000 */
[----:B------:R-:W-:Y:S01]  /*2750*/  FADD R78, R25, R78 ;  /* 0x0000004e194e7221 */ /* 0x000fe20000000000 */
[----:B------:R-:W-:-:S02]  /*2760*/  FADD R82, R27, R82 ;  /* 0x000000521b527221 */ /* 0x000fc40000000000 */
[----:B------:R5:W4:Y:S01]  /*2770*/  LDS.128 R24, [R0+0xee10] ;  /* 0x00ee100000187984 */ /* 0x000b220000000c00 */
[----:B------:R-:W-:Y:S02]  /*2780*/  IMAD.U32 R70, R70, 0x10000, RZ ;  /* 0x0001000046467824 */ /* 0x000fe400078e00ff */
[----:B------:R-:W-:Y:S02]  /*2790*/  IMAD.U32 R72, R72, 0x10000, RZ ;  /* 0x0001000048487824 */ /* 0x000fe400078e00ff */
[----:B------:R-:W-:Y:S02]  /*27a0*/  IMAD.U32 R76, R76, 0x10000, RZ ;  /* 0x000100004c4c7824 */ /* 0x000fe400078e00ff */
[----:B------:R-:W-:Y:S02]  /*27b0*/  IMAD.U32 R80, R80, 0x10000, RZ ;  /* 0x0001000050507824 */ /* 0x000fe400078e00ff */
[----:B------:R-:W-:Y:S02]  /*27c0*/  IMAD.U32 R48, R48, 0x10000, RZ ;  /* 0x0001000030307824 */ /* 0x000fe400078e00ff */
[----:B------:R-:W-:Y:S01]  /*27d0*/  FADD R85, R22, R85 ;  /* 0x0000005516557221 */ /* 0x000fe20000000000 */
[----:B------:R-:W-:-:S02]  /*27e0*/  IMAD.U32 R68, R68, 0x10000, RZ ;  /* 0x0001000044447824 */ /* 0x000fc400078e00ff */
[----:B------:R-:W-:Y:S02]  /*27f0*/  IMAD.U32 R74, R74, 0x10000, RZ ;  /* 0x000100004a4a7824 */ /* 0x000fe400078e00ff */
[----:B------:R-:W-:Y:S02]  /*2800*/  IMAD.U32 R50, R50, 0x10000, RZ ;  /* 0x0001000032327824 */ /* 0x000fe400078e00ff */
[----:B------:R-:W-:Y:S01]  /*2810*/  FADD R83, R20, R83 ;  /* 0x0000005314537221 */ /* 0x000fe20000000000 */
[----:B------:R-:W-:Y:S02]  /*2820*/  IMAD.U32 R52, R52, 0x10000, RZ ;  /* 0x0001000034347824 */ /* 0x000fe400078e00ff */
[----:B------:R-:W-:Y:S01]  /*2830*/  FADD R22, R21, R70 ;  /* 0x0000004615167221 */ /* 0x000fe20000000000 */
[----:B------:R-:W-:Y:S02]  /*2840*/  IMAD.U32 R54, R54, 0x10000, RZ ;  /* 0x0001000036367824 */ /* 0x000fe400078e00ff */
[----:B------:R-:W-:Y:S01]  /*2850*/  FADD R72, R23, R72 ;  /* 0x0000004817487221 */ /* 0x000fe20000000000 */
[----:B-1----:R-:W-:Y:S01]  /*2860*/  FADD R28, R28, R77 ;  /* 0x0000004d1c1c7221 */ /* 0x002fe20000000000 */
[----:B------:R-:W-:Y:S01]  /*2870*/  FADD R29, R29, R76 ;  /* 0x0000004c1d1d7221 */ /* 0x000fe20000000000 */
[----:B------:R-:W-:Y:S01]  /*2880*/  FADD R30, R30, R79 ;  /* 0x0000004f1e1e7221 */ /* 0x000fe20000000000 */
[----:B------:R-:W-:Y:S01]  /*2890*/  FADD R31, R31, R80 ;  /* 0x000000501f1f7221 */ /* 0x000fe20000000000 */
[----:B--2---:R-:W-:Y:S01]  /*28a0*/  FADD R8, R8, R49 ;  /* 0x0000003108087221 */ /* 0x004fe20000000000 */
[----:B------:R-:W-:Y:S01]  /*28b0*/  FADD R9, R9, R48 ;  /* 0x0000003009097221 */ /* 0x000fe20000000000 */
[----:B---3--:R-:W-:Y:S01]  /*28c0*/  FADD R69, R4, R69 ;  /* 0x0000004504457221 */ /* 0x008fe20000000000 */
[----:B------:R-:W-:Y:S01]  /*28d0*/  FADD R73, R6, R73 ;  /* 0x0000004906497221 */ /* 0x000fe20000000000 */
        /* <DEDUP_REMOVED lines=8> */
[----:B------:R-:W-:Y:S01]  /*2960*/  F2FP.BF16.F32.PACK_AB R4, R95, R90 ;  /* 0x0000005a5f04723e */ /* 0x000fe200000010ff */
[----:B------:R-:W-:Y:S01]  /*2970*/  IMAD.U32 R56, R56, 0x10000, RZ ;  /* 0x0001000038387824 */ /* 0x000fe200078e00ff */
[----:B------:R-:W-:-:S02]  /*2980*/  F2FP.BF16.F32.PACK_AB R5, R97, R92 ;  /* 0x0000005c6105723e */ /* 0x000fc400000010ff */
[----:B------:R-:W-:Y:S02]  /*2990*/  F2FP.BF16.F32.PACK_AB R6, R32, R67 ;  /* 0x000000432006723e */ /* 0x000fe400000010ff */
[----:B------:R-:W-:Y:S01]  /*29a0*/  F2FP.BF16.F32.PACK_AB R7, R34, R71 ;  /* 0x000000472207723e */ /* 0x000fe200000010ff */
[----:B------:R-:W-:Y:S01]  /*29b0*/  IMAD.U32 R58, R58, 0x10000, RZ ;  /* 0x000100003a3a7824 */ /* 0x000fe200078e00ff */
[----:B------:R-:W-:Y:S02]  /*29c0*/  F2FP.BF16.F32.PACK_AB R20, R62, R75 ;  /* 0x0000004b3e14723e */ /* 0x000fe400000010ff */
[----:B------:R-:W-:Y:S02]  /*29d0*/  F2FP.BF16.F32.PACK_AB R21, R46, R81 ;  /* 0x000000512e15723e */ /* 0x000fe400000010ff */
[----:B------:R-:W-:Y:S02]  /*29e0*/  F2FP.BF16.F32.PACK_AB R22, R22, R83 ;  /* 0x000000531616723e */ /* 0x000fe400000010ff */
[----:B------:R-:W-:-:S02]  /*29f0*/  F2FP.BF16.F32.PACK_AB R23, R72, R85 ;  /* 0x000000554817723e */ /* 0x000fc400000010ff */
[----:B------:R-:W-:Y:S01]  /*2a00*/  F2FP.BF16.F32.PACK_AB R28, R29, R28 ;  /* 0x0000001c1d1c723e */ /* 0x000fe200000010ff */
[----:B------:R-:W-:Y:S01]  /*2a10*/  IMAD.U32 R60, R60, 0x10000, RZ ;  /* 0x000100003c3c7824 */ /* 0x000fe200078e00ff */
[----:B------:R-:W-:Y:S01]  /*2a20*/  F2FP.BF16.F32.PACK_AB R32, R78, R87 ;  /* 0x000000574e20723e */ /* 0x000fe200000010ff */
[----:B-----5:R-:W-:Y:S01]  /*2a30*/  IMAD.U32 R0, R61, 0x10000, RZ ;  /* 0x000100003d007824 */ /* 0x020fe200078e00ff */
[----:B------:R-:W-:Y:S02]  /*2a40*/  F2FP.BF16.F32.PACK_AB R33, R82, R33 ;  /* 0x000000215221723e */ /* 0x000fe400000010ff */
[----:B------:R-:W-:Y:S02]  /*2a50*/  F2FP.BF16.F32.PACK_AB R34, R84, R91 ;  /* 0x0000005b5422723e */ /* 0x000fe400000010ff */
[----:B------:R-:W-:Y:S02]  /*2a60*/  F2FP.BF16.F32.PACK_AB R35, R86, R35 ;  /* 0x000000235623723e */ /* 0x000fe400000010ff */
[----:B------:R-:W-:-:S02]  /*2a70*/  F2FP.BF16.F32.PACK_AB R29, R31, R30 ;  /* 0x0000001e1f1d723e */ /* 0x000fc400000010ff */
[----:B------:R-:W-:Y:S02]  /*2a80*/  F2FP.BF16.F32.PACK_AB R8, R9, R8 ;  /* 0x000000080908723e */ /* 0x000fe400000010ff */
[----:B------:R-:W-:Y:S02]  /*2a90*/  F2FP.BF16.F32.PACK_AB R30, R68, R69 ;  /* 0x00000045441e723e */ /* 0x000fe400000010ff */
[----:B------:R-:W-:Y:S02]  /*2aa0*/  F2FP.BF16.F32.PACK_AB R31, R74, R73 ;  /* 0x000000494a1f723e */ /* 0x000fe400000010ff */
[----:B------:R-:W-:Y:S01]  /*2ab0*/  F2FP.BF16.F32.PACK_AB R9, R11, R10 ;  /* 0x0000000a0b09723e */ /* 0x000fe200000010ff */
[----:B------:R1:W-:Y:S01]  /*2ac0*/  @P5 STG.E.128 desc[UR18][R2.64], R4 ;  /* 0x0000000402005986 */ /* 0x0003e2000c101d12 */
[----:B------:R-:W-:Y:S01]  /*2ad0*/  F2FP.BF16.F32.PACK_AB R10, R13, R12 ;  /* 0x0000000c0d0a723e */ /* 0x000fe200000010ff */
[----:B----4-:R-:W-:Y:S01]  /*2ae0*/  FADD R16, R16, R57 ;  /* 0x0000003910107221 */ /* 0x010fe20000000000 */
[----:B------:R-:W-:Y:S01]  /*2af0*/  F2FP.BF16.F32.PACK_AB R11, R15, R14 ;  /* 0x0000000e0f0b723e */ /* 0x000fe200000010ff */
[----:B------:R-:W-:Y:S01]  /*2b00*/  FADD R17, R17, R56 ;  /* 0x0000003811117221 */ /* 0x000fe20000000000 */
[----:B------:R1:W-:Y:S01]  /*2b10*/  @P4 STG.E.128 desc[UR18][R36.64], R20 ;  /* 0x0000001424004986 */ /* 0x0003e2000c101d12 */
[----:B------:R-:W-:Y:S01]  /*2b20*/  FADD R18, R18, R59 ;  /* 0x0000003b12127221 */ /* 0x000fe20000000000 */
[----:B------:R-:W-:Y:S01]  /*2b30*/  FADD R19, R19, R58 ;  /* 0x0000003a13137221 */ /* 0x000fe20000000000 */
[----:B------:R-:W-:Y:S01]  /*2b40*/  FADD R24, R24, R63 ;  /* 0x0000003f18187221 */ /* 0x000fe20000000000 */
[----:B------:R1:W-:Y:S01]  /*2b50*/  @P3 STG.E.128 desc[UR18][R38.64], R32 ;  /* 0x0000002026003986 */ /* 0x0003e2000c101d12 */
[----:B------:R-:W-:Y:S01]  /*2b60*/  FADD R26, R26, R65 ;  /* 0x000000411a1a7221 */ /* 0x000fe20000000000 */
[----:B------:R-:W-:Y:S01]  /*2b70*/  FADD R25, R25, R60 ;  /* 0x0000003c19197221 */ /* 0x000fe20000000000 */
[----:B------:R-:W-:Y:S01]  /*2b80*/  FADD R27, R27, R0 ;  /* 0x000000001b1b7221 */ /* 0x000fe20000000000 */
[----:B------:R1:W-:Y:S01]  /*2b90*/  @P2 STG.E.128 desc[UR18][R40.64], R28 ;  /* 0x0000001c28002986 */ /* 0x0003e2000c101d12 */
[----:B------:R-:W-:-:S03]  /*2ba0*/  F2FP.BF16.F32.PACK_AB R16, R17, R16 ;  /* 0x000000101110723e */ /* 0x000fc600000010ff */
[----:B------:R1:W-:Y:S01]  /*2bb0*/  @P1 STG.E.128 desc[UR18][R42.64], R8 ;  /* 0x000000082a001986 */ /* 0x0003e2000c101d12 */
[----:B------:R-:W-:Y:S02]  /*2bc0*/  F2FP.BF16.F32.PACK_AB R17, R19, R18 ;  /* 0x000000121311723e */ /* 0x000fe400000010ff */
[----:B------:R-:W-:Y:S02]  /*2bd0*/  F2FP.BF16.F32.PACK_AB R18, R25, R24 ;  /* 0x000000181912723e */ /* 0x000fe400000010ff */
[----:B------:R-:W-:Y:S01]  /*2be0*/  F2FP.BF16.F32.PACK_AB R19, R27, R26 ;  /* 0x0000001a1b13723e */ /* 0x000fe200000010ff */
[----:B------:R-:W-:Y:S06]  /*2bf0*/  @!P0 EXIT ;  /* 0x000000000000894d */ /* 0x000fec0003800000 */
[----:B------:R-:W-:Y:S01]  /*2c00*/  STG.E.128 desc[UR18][R44.64], R16 ;  /* 0x000000102c007986 */ /* 0x000fe2000c101d12 */
[----:B------:R-:W-:Y:S05]  /*2c10*/  EXIT ;  /* 0x000000000000794d */ /* 0x000fea0003800000 */
.L_x_1:
[----:B------:R-:W-:-:S00]  /*2c20*/  BRA `(.L_x_1) ;  /* 0xfffffffc00fc7947 */ /* 0x000fc0000383ffff */
[----:B------:R-:W-:-:S00]  /*2c30*/  NOP ;  /* 0x0000000000007918 */ /* 0x000fc00000000000 */
        /* <DEDUP_REMOVED lines=12> */
.L_x_2:


//--------------------- .nv.shared.triton_mm      --------------------------
	.section	.nv.shared.triton_mm,"aw",@nobits
	.sectionflags	@""
	.align	16
	.zero		1024


//--------------------- .nv.constant0.triton_mm   --------------------------
	.section	.nv.constant0.triton_mm,"a",@progbits
	.sectionflags	@""
	.align	4
.nv.constant0.triton_mm:
	.zero		564
